	.target	sm_90a

	.elftype	@"ET_EXEC"


//--------------------- .note.nv.tkinfo           --------------------------
	.section	.note.nv.tkinfo,"",@"SHT_NOTE"
	.sectionflags	@"SHF_NOTE_NV_TKINFO"
	.tkinfo
        /*0018*/ 	.word	0x00000002
        /*0030*/ 	.string	""
        /*0030*/ 	.string	"ptxas"
        /*0030*/ 	.string	"Cuda compilation tools, release 13.0, V13.0.88"
        /*0030*/ 	.string	"Build cuda_13.0.r13.0/compiler.36424714_0"
        /*0030*/ 	.string	"-v  -suppress-debug-info  -lineinfo  -arch sm_90a "



//--------------------- .note.nv.cuinfo           --------------------------
	.section	.note.nv.cuinfo,"",@"SHT_NOTE"
	.sectionflags	@"SHF_NOTE_NV_CUINFO"
        /*0018*/ 	.short	0x0002
        /*001a*/ 	.short	0x005a
        /*001c*/ 	.short	0x0082
	.zero		2


//--------------------- .nv.info                  --------------------------
	.section	.nv.info,"",@"SHT_CUDA_INFO"
	.align	4


	//----- nvinfo : EIATTR_REGCOUNT
	.align		4
        /*0000*/ 	.byte	0x04, 0x2f
        /*0002*/ 	.short	(.L_2 - .L_1)
	.align		4
.L_1:
        /*0004*/ 	.word	index@(attn_fwd)
        /*0008*/ 	.word	0x000000ff


	//----- nvinfo : EIATTR_FRAME_SIZE
	.align		4
.L_2:
        /*000c*/ 	.byte	0x04, 0x11
        /*000e*/ 	.short	(.L_4 - .L_3)
	.align		4
.L_3:
        /*0010*/ 	.word	index@(attn_fwd)
        /*0014*/ 	.word	0x00000000


	//----- nvinfo : EIATTR_MIN_STACK_SIZE
	.align		4
.L_4:
        /*0018*/ 	.byte	0x04, 0x12
        /*001a*/ 	.short	(.L_6 - .L_5)
	.align		4
.L_5:
        /*001c*/ 	.word	index@(attn_fwd)
        /*0020*/ 	.word	0x00000000
.L_6:


//--------------------- .nv.compat                --------------------------
	.section	.nv.compat,"",@"SHT_CUDA_COMPAT_INFO"
	.align	4
        /*0000*/ 	.byte	0x02, 0x09, 0x01, 0x00, 0x02, 0x02, 0x01, 0x00, 0x02, 0x05, 0x05, 0x00, 0x03, 0x07, 0x01, 0x01
        /*0010*/ 	.byte	0x02, 0x03, 0x00, 0x00, 0x02, 0x06, 0x01, 0x00, 0x04, 0x0b, 0x08, 0x00, 0x00, 0x00, 0x00, 0x00
        /*0020*/ 	.byte	0x00, 0x00, 0x00, 0x00


//--------------------- .nv.info.attn_fwd         --------------------------
	.section	.nv.info.attn_fwd,"",@"SHT_CUDA_INFO"
	.sectionflags	@""
	.align	4


	//----- nvinfo : EIATTR_CUDA_API_VERSION
	.align		4
        /*0000*/ 	.byte	0x04, 0x37
        /*0002*/ 	.short	(.L_8 - .L_7)
.L_7:
        /*0004*/ 	.word	0x00000082


	//----- nvinfo : EIATTR_KPARAM_INFO
	.align		4
.L_8:
        /*0008*/ 	.byte	0x04, 0x17
        /*000a*/ 	.short	(.L_10 - .L_9)
.L_9:
        /*000c*/ 	.word	0x00000000
        /*0010*/ 	.short	0x0019
        /*0012*/ 	.short	0x0080
        /*0014*/ 	.byte	0x00, 0xf4, 0x21, 0x00


	//----- nvinfo : EIATTR_KPARAM_INFO
	.align		4
.L_10:
        /*0018*/ 	.byte	0x04, 0x17
        /*001a*/ 	.short	(.L_12 - .L_11)
.L_11:
        /*001c*/ 	.word	0x00000000
        /*0020*/ 	.short	0x0018
        /*0022*/ 	.short	0x0078
        /*0024*/ 	.byte	0x00, 0xf4, 0x21, 0x00


	//----- nvinfo : EIATTR_KPARAM_INFO
	.align		4
.L_12:
        /*0028*/ 	.byte	0x04, 0x17
        /*002a*/ 	.short	(.L_14 - .L_13)
.L_13:
        /*002c*/ 	.word	0x00000000
        /*0030*/ 	.short	0x0017
        /*0032*/ 	.short	0x0070
        /*0034*/ 	.byte	0x00, 0xf0, 0x11, 0x00


	//----- nvinfo : EIATTR_KPARAM_INFO
	.align		4
.L_14:
        /*0038*/ 	.byte	0x04, 0x17
        /*003a*/ 	.short	(.L_16 - .L_15)
.L_15:
        /*003c*/ 	.word	0x00000000
        /*0040*/ 	.short	0x0016
        /*0042*/ 	.short	0x006c
        /*0044*/ 	.byte	0x00, 0xf0, 0x11, 0x00


	//----- nvinfo : EIATTR_KPARAM_INFO
	.align		4
.L_16:
        /*0048*/ 	.byte	0x04, 0x17
        /*004a*/ 	.short	(.L_18 - .L_17)
.L_17:
        /*004c*/ 	.word	0x00000000
        /*0050*/ 	.short	0x0015
        /*0052*/ 	.short	0x0068
        /*0054*/ 	.byte	0x00, 0xf0, 0x11, 0x00


	//----- nvinfo : EIATTR_KPARAM_INFO
	.align		4
.L_18:
        /*0058*/ 	.byte	0x04, 0x17
        /*005a*/ 	.short	(.L_20 - .L_19)
.L_19:
        /*005c*/ 	.word	0x00000000
        /*0060*/ 	.short	0x0014
        /*0062*/ 	.short	0x0064
        /*0064*/ 	.byte	0x00, 0xf0, 0x11, 0x00


	//----- nvinfo : EIATTR_KPARAM_INFO
	.align		4
.L_20:
        /*0068*/ 	.byte	0x04, 0x17
        /*006a*/ 	.short	(.L_22 - .L_21)
.L_21:
        /*006c*/ 	.word	0x00000000
        /*0070*/ 	.short	0x0013
        /*0072*/ 	.short	0x0060
        /*0074*/ 	.byte	0x00, 0xf0, 0x11, 0x00


	//----- nvinfo : EIATTR_KPARAM_INFO
	.align		4
.L_22:
        /*0078*/ 	.byte	0x04, 0x17
        /*007a*/ 	.short	(.L_24 - .L_23)
.L_23:
        /*007c*/ 	.word	0x00000000
        /*0080*/ 	.short	0x0012
        /*0082*/ 	.short	0x005c
        /*0084*/ 	.byte	0x00, 0xf0, 0x11, 0x00


	//----- nvinfo : EIATTR_KPARAM_INFO
	.align		4
.L_24:
        /*0088*/ 	.byte	0x04, 0x17
        /*008a*/ 	.short	(.L_26 - .L_25)
.L_25:
        /*008c*/ 	.word	0x00000000
        /*0090*/ 	.short	0x0011
        /*0092*/ 	.short	0x0058
        /*0094*/ 	.byte	0x00, 0xf0, 0x11, 0x00


	//----- nvinfo : EIATTR_KPARAM_INFO
	.align		4
.L_26:
        /*0098*/ 	.byte	0x04, 0x17
        /*009a*/ 	.short	(.L_28 - .L_27)
.L_27:
        /*009c*/ 	.word	0x00000000
        /*00a0*/ 	.short	0x0010
        /*00a2*/ 	.short	0x0054
        /*00a4*/ 	.byte	0x00, 0xf0, 0x11, 0x00


	//----- nvinfo : EIATTR_KPARAM_INFO
	.align		4
.L_28:
        /*00a8*/ 	.byte	0x04, 0x17
        /*00aa*/ 	.short	(.L_30 - .L_29)
.L_29:
        /*00ac*/ 	.word	0x00000000
        /*00b0*/ 	.short	0x000f
        /*00b2*/ 	.short	0x0050
        /*00b4*/ 	.byte	0x00, 0xf0, 0x11, 0x00


	//----- nvinfo : EIATTR_KPARAM_INFO
	.align		4
.L_30:
        /*00b8*/ 	.byte	0x04, 0x17
        /*00ba*/ 	.short	(.L_32 - .L_31)
.L_31:
        /*00bc*/ 	.word	0x00000000
        /*00c0*/ 	.short	0x000e
        /*00c2*/ 	.short	0x004c
        /*00c4*/ 	.byte	0x00, 0xf0, 0x11, 0x00


	//----- nvinfo : EIATTR_KPARAM_INFO
	.align		4
.L_32:
        /*00c8*/ 	.byte	0x04, 0x17
        /*00ca*/ 	.short	(.L_34 - .L_33)
.L_33:
        /*00cc*/ 	.word	0x00000000
        /*00d0*/ 	.short	0x000d
        /*00d2*/ 	.short	0x0048
        /*00d4*/ 	.byte	0x00, 0xf0, 0x11, 0x00


	//----- nvinfo : EIATTR_KPARAM_INFO
	.align		4
.L_34:
        /*00d8*/ 	.byte	0x04, 0x17
        /*00da*/ 	.short	(.L_36 - .L_35)
.L_35:
        /*00dc*/ 	.word	0x00000000
        /*00e0*/ 	.short	0x000c
        /*00e2*/ 	.short	0x0044
        /*00e4*/ 	.byte	0x00, 0xf0, 0x11, 0x00


	//----- nvinfo : EIATTR_KPARAM_INFO
	.align		4
.L_36:
        /*00e8*/ 	.byte	0x04, 0x17
        /*00ea*/ 	.short	(.L_38 - .L_37)
.L_37:
        /*00ec*/ 	.word	0x00000000
        /*00f0*/ 	.short	0x000b
        /*00f2*/ 	.short	0x0040
        /*00f4*/ 	.byte	0x00, 0xf0, 0x11, 0x00


	//----- nvinfo : EIATTR_KPARAM_INFO
	.align		4
.L_38:
        /*00f8*/ 	.byte	0x04, 0x17
        /*00fa*/ 	.short	(.L_40 - .L_39)
.L_39:
        /*00fc*/ 	.word	0x00000000
        /*0100*/ 	.short	0x000a
        /*0102*/ 	.short	0x003c
        /*0104*/ 	.byte	0x00, 0xf0, 0x11, 0x00


	//----- nvinfo : EIATTR_KPARAM_INFO
	.align		4
.L_40:
        /*0108*/ 	.byte	0x04, 0x17
        /*010a*/ 	.short	(.L_42 - .L_41)
.L_41:
        /*010c*/ 	.word	0x00000000
        /*0110*/ 	.short	0x0009
        /*0112*/ 	.short	0x0038
        /*0114*/ 	.byte	0x00, 0xf0, 0x11, 0x00


	//----- nvinfo : EIATTR_KPARAM_INFO
	.align		4
.L_42:
        /*0118*/ 	.byte	0x04, 0x17
        /*011a*/ 	.short	(.L_44 - .L_43)
.L_43:
        /*011c*/ 	.word	0x00000000
        /*0120*/ 	.short	0x0008
        /*0122*/ 	.short	0x0034
        /*0124*/ 	.byte	0x00, 0xf0, 0x11, 0x00


	//----- nvinfo : EIATTR_KPARAM_INFO
	.align		4
.L_44:
        /*0128*/ 	.byte	0x04, 0x17
        /*012a*/ 	.short	(.L_46 - .L_45)
.L_45:
        /*012c*/ 	.word	0x00000000
        /*0130*/ 	.short	0x0007
        /*0132*/ 	.short	0x0030
        /*0134*/ 	.byte	0x00, 0xf0, 0x11, 0x00


	//----- nvinfo : EIATTR_KPARAM_INFO
	.align		4
.L_46:
        /*0138*/ 	.byte	0x04, 0x17
        /*013a*/ 	.short	(.L_48 - .L_47)
.L_47:
        /*013c*/ 	.word	0x00000000
        /*0140*/ 	.short	0x0006
        /*0142*/ 	.short	0x002c
        /*0144*/ 	.byte	0x00, 0xf0, 0x11, 0x00


	//----- nvinfo : EIATTR_KPARAM_INFO
	.align		4
.L_48:
        /*0148*/ 	.byte	0x04, 0x17
        /*014a*/ 	.short	(.L_50 - .L_49)
.L_49:
        /*014c*/ 	.word	0x00000000
        /*0150*/ 	.short	0x0005
        /*0152*/ 	.short	0x0028
        /*0154*/ 	.byte	0x00, 0xf0, 0x11, 0x00


	//----- nvinfo : EIATTR_KPARAM_INFO
	.align		4
.L_50:
        /*0158*/ 	.byte	0x04, 0x17
        /*015a*/ 	.short	(.L_52 - .L_51)
.L_51:
        /*015c*/ 	.word	0x00000000
        /*0160*/ 	.short	0x0004
        /*0162*/ 	.short	0x0020
        /*0164*/ 	.byte	0x00, 0xf4, 0x21, 0x00


	//----- nvinfo : EIATTR_KPARAM_INFO
	.align		4
.L_52:
        /*0168*/ 	.byte	0x04, 0x17
        /*016a*/ 	.short	(.L_54 - .L_53)
.L_53:
        /*016c*/ 	.word	0x00000000
        /*0170*/ 	.short	0x0003
        /*0172*/ 	.short	0x0018
        /*0174*/ 	.byte	0x00, 0xf4, 0x21, 0x00


	//----- nvinfo : EIATTR_KPARAM_INFO
	.align		4
.L_54:
        /*0178*/ 	.byte	0x04, 0x17
        /*017a*/ 	.short	(.L_56 - .L_55)
.L_55:
        /*017c*/ 	.word	0x00000000
        /*0180*/ 	.short	0x0002
        /*0182*/ 	.short	0x0010
        /*0184*/ 	.byte	0x00, 0xf4, 0x21, 0x00


	//----- nvinfo : EIATTR_KPARAM_INFO
	.align		4
.L_56:
        /*0188*/ 	.byte	0x04, 0x17
        /*018a*/ 	.short	(.L_58 - .L_57)
.L_57:
        /*018c*/ 	.word	0x00000000
        /*0190*/ 	.short	0x0001
        /*0192*/ 	.short	0x0008
        /*0194*/ 	.byte	0x00, 0xf4, 0x21, 0x00


	//----- nvinfo : EIATTR_KPARAM_INFO
	.align		4
.L_58:
        /*0198*/ 	.byte	0x04, 0x17
        /*019a*/ 	.short	(.L_60 - .L_59)
.L_59:
        /*019c*/ 	.word	0x00000000
        /*01a0*/ 	.short	0x0000
        /*01a2*/ 	.short	0x0000
        /*01a4*/ 	.byte	0x00, 0xf4, 0x21, 0x00


	//----- nvinfo : EIATTR_SPARSE_MMA_MASK
	.align		4
.L_60:
        /*01a8*/ 	.byte	0x03, 0x50
        /*01aa*/ 	.short	0x0000


	//----- nvinfo : EIATTR_MAXREG_COUNT
	.align		4
        /*01ac*/ 	.byte	0x03, 0x1b
        /*01ae*/ 	.short	0x00ff


	//----- nvinfo : EIATTR_NUM_BARRIERS
	.align		4
        /*01b0*/ 	.byte	0x02, 0x4c
        /*01b2*/ 	.byte	0x01
	.zero		1


	//----- nvinfo : EIATTR_MERCURY_ISA_VERSION
	.align		4
        /*01b4*/ 	.byte	0x03, 0x5f
        /*01b6*/ 	.short	0x0101


	//----- nvinfo : EIATTR_COOP_GROUP_MASK_REGIDS
	.align		4
        /*01b8*/ 	.byte	0x04, 0x29
        /*01ba*/ 	.short	(.L_62 - .L_61)


	//   ....[0]....
.L_61:
        /*01bc*/ 	.word	0xffffffff


	//   ....[1]....
        /*01c0*/ 	.word	0xffffffff


	//   ....[2]....
        /*01c4*/ 	.word	0xffffffff


	//   ....[3]....
        /*01c8*/ 	.word	0xffffffff


	//   ....[4]....
        /*01cc*/ 	.word	0xffffffff


	//   ....[5]....
        /*01d0*/ 	.word	0xffffffff


	//   ....[6]....
        /*01d4*/ 	.word	0xffffffff


	//   ....[7]....
        /*01d8*/ 	.word	0xffffffff


	//   ....[8]....
        /*01dc*/ 	.word	0xffffffff


	//   ....[9]....
        /*01e0*/ 	.word	0xffffffff


	//   ....[10]....
        /*01e4*/ 	.word	0xffffffff


	//   ....[11]....
        /*01e8*/ 	.word	0xffffffff


	//   ....[12]....
        /*01ec*/ 	.word	0xffffffff


	//   ....[13]....
        /*01f0*/ 	.word	0xffffffff


	//   ....[14]....
        /*01f4*/ 	.word	0xffffffff


	//   ....[15]....
        /*01f8*/ 	.word	0xffffffff


	//   ....[16]....
        /*01fc*/ 	.word	0xffffffff


	//   ....[17]....
        /*0200*/ 	.word	0xffffffff


	//   ....[18]....
        /*0204*/ 	.word	0xffffffff


	//   ....[19]....
        /*0208*/ 	.word	0xffffffff


	//----- nvinfo : EIATTR_COOP_GROUP_INSTR_OFFSETS
	.align		4
.L_62:
        /*020c*/ 	.byte	0x04, 0x28
        /*020e*/ 	.short	(.L_64 - .L_63)


	//   ....[0]....
.L_63:
        /*0210*/ 	.word	0x000026a0


	//   ....[1]....
        /*0214*/ 	.word	0x000026b0


	//   ....[2]....
        /*0218*/ 	.word	0x000026c0


	//   ....[3]....
        /*021c*/ 	.word	0x000026d0


	//   ....[4]....
        /*0220*/ 	.word	0x00002710


	//   ....[5]....
        /*0224*/ 	.word	0x00002730


	//   ....[6]....
        /*0228*/ 	.word	0x00002740


	//   ....[7]....
        /*022c*/ 	.word	0x00002750


	//   ....[8]....
        /*0230*/ 	.word	0x00002870


	//   ....[9]....
        /*0234*/ 	.word	0x00002890


	//   ....[10]....
        /*0238*/ 	.word	0x00002d00


	//   ....[11]....
        /*023c*/ 	.word	0x00002d20


	//   ....[12]....
        /*0240*/ 	.word	0x00002d30


	//   ....[13]....
        /*0244*/ 	.word	0x00002d40


	//   ....[14]....
        /*0248*/ 	.word	0x00002d80


	//   ....[15]....
        /*024c*/ 	.word	0x00002da0


	//   ....[16]....
        /*0250*/ 	.word	0x00002db0


	//   ....[17]....
        /*0254*/ 	.word	0x00002dc0


	//   ....[18]....
        /*0258*/ 	.word	0x00002e80


	//   ....[19]....
        /*025c*/ 	.word	0x00002ea0


	//----- nvinfo : EIATTR_EXIT_INSTR_OFFSETS
	.align		4
.L_64:
        /*0260*/ 	.byte	0x04, 0x1c
        /*0262*/ 	.short	(.L_66 - .L_65)


	//   ....[0]....
.L_65:
        /*0264*/ 	.word	0x00004e60


	//   ....[1]....
        /*0268*/ 	.word	0x00004e90


	//----- nvinfo : EIATTR_REQNTID
	.align		4
.L_66:
        /*026c*/ 	.byte	0x04, 0x10
        /*026e*/ 	.short	(.L_68 - .L_67)
.L_67:
        /*0270*/ 	.word	0x00000080
        /*0274*/ 	.word	0x00000001
        /*0278*/ 	.word	0x00000001


	//----- nvinfo : EIATTR_CBANK_PARAM_SIZE
	.align		4
.L_68:
        /*027c*/ 	.byte	0x03, 0x19
        /*027e*/ 	.short	0x0088


	//----- nvinfo : EIATTR_PARAM_CBANK
	.align		4
        /*0280*/ 	.byte	0x04, 0x0a
        /*0282*/ 	.short	(.L_70 - .L_69)
	.align		4
.L_69:
        /*0284*/ 	.word	index@(.nv.constant0.attn_fwd)
        /*0288*/ 	.short	0x0210
        /*028a*/ 	.short	0x0088


	//----- nvinfo : EIATTR_SW_WAR
	.align		4
.L_70:
        /*028c*/ 	.byte	0x04, 0x36
        /*028e*/ 	.short	(.L_72 - .L_71)
.L_71:
        /*0290*/ 	.word	0x00000008
.L_72:


//--------------------- .nv.callgraph             --------------------------
	.section	.nv.callgraph,"",@"SHT_CUDA_CALLGRAPH"
	.align	4
	.sectionentsize	8
	.align		4
        /*0000*/ 	.word	0x00000000
	.align		4
        /*0004*/ 	.word	0xffffffff
	.align		4
        /*0008*/ 	.word	0x00000000
	.align		4
        /*000c*/ 	.word	0xfffffffe
	.align		4
        /*0010*/ 	.word	0x00000000
	.align		4
        /*0014*/ 	.word	0xfffffffd
	.align		4
        /*0018*/ 	.word	0x00000000
	.align		4
        /*001c*/ 	.word	0xfffffffc


//--------------------- .nv.constant4             --------------------------
	.section	.nv.constant4,"a",@progbits
	.align	8
	.align		8
.nv.constant4:
        /*0000*/ 	.dword	_$_str


//--------------------- .text.attn_fwd            --------------------------
	.section	.text.attn_fwd,"ax",@progbits
	.align	128
        .global         attn_fwd
        .type           attn_fwd,@function
        .size           attn_fwd,(.L_x_3 - attn_fwd)
        .other          attn_fwd,@"STO_CUDA_ENTRY STV_DEFAULT"
attn_fwd:
.text.attn_fwd:
[----:B------:R-:W-:Y:S01]  /*0000*/  LDC R1, c[0x0][0x28] ;  /* 0x00000a00ff017b82 */ /* 0x000fe20000000800 */
[----:B------:R-:W0:Y:S07]  /*0010*/  S2R R27, SR_CTAID.X ;  /* 0x00000000001b7919 */ /* 0x000e2e0000002500 */
[----:B------:R-:W1:Y:S01]  /*0020*/  S2UR UR7, SR_CTAID.Y ;  /* 0x00000000000779c3 */ /* 0x000e620000002600 */
[----:B------:R-:W-:Y:S01]  /*0030*/  ULDC.64 UR4, c[0x0][0x240] ;  /* 0x0000900000047ab9 */ /* 0x000fe20000000a00 */
[----:B------:R-:W-:Y:S01]  /*0040*/  ULDC.64 UR10, c[0x0][0x208] ;  /* 0x00008200000a7ab9 */ /* 0x000fe20000000a00 */
[----:B------:R-:W2:Y:S05]  /*0050*/  S2R R0, SR_TID.X ;  /* 0x0000000000007919 */ /* 0x000eaa0000002100 */
[----:B------:R-:W3:Y:S08]  /*0060*/  LDC R42, c[0x0][0x248] ;  /* 0x00009200ff2a7b82 */ /* 0x000ef00000000800 */
[----:B------:R-:W4:Y:S01]  /*0070*/  LDC.64 R44, c[0x0][0x210] ;  /* 0x00008400ff2c7b82 */ /* 0x000f220000000a00 */
[----:B-1----:R-:W-:-:S04]  /*0080*/  UIMAD UR4, UR7, UR4, URZ ;  /* 0x00000004070472a4 */ /* 0x002fc8000f8e023f */
[----:B------:R-:W-:Y:S01]  /*0090*/  USHF.L.U32 UR6, UR4, 0x1, URZ ;  /* 0x0000000104067899 */ /* 0x000fe2000800063f */
[----:B0-----:R-:W-:Y:S01]  /*00a0*/  IMAD.SHL.U32 R27, R27, 0x20, RZ ;  /* 0x000000201b1b7824 */ /* 0x001fe200078e00ff */
[----:B--2---:R-:W-:-:S04]  /*00b0*/  SHF.R.U32.HI R4, RZ, 0x5, R0 ;  /* 0x00000005ff047819 */ /* 0x004fc80000011600 */
[----:B------:R-:W-:Y:S02]  /*00c0*/  LOP3.LUT R2, R27, 0x1f, R0, 0xf8, !PT ;  /* 0x0000001f1b027812 */ /* 0x000fe400078ef800 */
[----:B------:R-:W-:-:S03]  /*00d0*/  SGXT.U32 R4, R4, 0x2 ;  /* 0x000000020404781a */ /* 0x000fc60000000000 */
[----:B------:R-:W-:Y:S01]  /*00e0*/  IMAD R3, R2, UR5, RZ ;  /* 0x0000000502037c24 */ /* 0x000fe2000f8e02ff */
[----:B------:R-:W-:Y:S01]  /*00f0*/  UIMAD.WIDE UR4, UR4, 0x2, URZ ;  /* 0x00000002040478a5 */ /* 0x000fe2000f8e023f */
[----:B---3--:R-:W-:Y:S02]  /*0100*/  IMAD R6, R4, R42, RZ ;  /* 0x0000002a04067224 */ /* 0x008fe400078e02ff */
[C---:B------:R-:W-:Y:S02]  /*0110*/  IMAD.SHL.U32 R5, R3.reuse, 0x2, RZ ;  /* 0x0000000203057824 */ /* 0x040fe400078e00ff */
[----:B------:R-:W-:-:S03]  /*0120*/  IMAD.HI R4, R3, 0x2, RZ ;  /* 0x0000000203047827 */ /* 0x000fc600078e02ff */
[----:B----4-:R-:W-:Y:S01]  /*0130*/  IADD3 R44, P0, P1, R5, UR6, R44 ;  /* 0x00000006052c7c10 */ /* 0x010fe2000f91e02c */
[----:B------:R-:W-:-:S03]  /*0140*/  IMAD R3, R42, 0x4, R6 ;  /* 0x000000042a037824 */ /* 0x000fc600078e0206 */
[----:B------:R-:W-:Y:S01]  /*0150*/  IADD3.X R46, R4, UR5, R45, P0, P1 ;  /* 0x00000005042e7c10 */ /* 0x000fe200087e242d */
[----:B------:R-:W-:Y:S01]  /*0160*/  IMAD R7, R42, 0x4, R3 ;  /* 0x000000042a077824 */ /* 0x000fe200078e0203 */
[----:B------:R-:W-:-:S03]  /*0170*/  LEA R4, P0, R6, R44, 0x1 ;  /* 0x0000002c06047211 */ /* 0x000fc600078008ff */
[----:B------:R-:W-:Y:S01]  /*0180*/  IMAD R11, R42, 0x4, R7 ;  /* 0x000000042a0b7824 */ /* 0x000fe200078e0207 */
[----:B------:R-:W-:Y:S02]  /*0190*/  LEA R8, P1, R7, R44, 0x1 ;  /* 0x0000002c07087211 */ /* 0x000fe400078208ff */
[----:B------:R-:W-:Y:S02]  /*01a0*/  LEA.HI.X.SX32 R5, R6, R46, 0x1, P0 ;  /* 0x0000002e06057211 */ /* 0x000fe400000f0eff */
[----:B------:R-:W-:Y:S02]  /*01b0*/  LEA R6, P0, R3, R44, 0x1 ;  /* 0x0000002c03067211 */ /* 0x000fe400078008ff */
[-C--:B------:R-:W-:Y:S01]  /*01c0*/  LEA.HI.X.SX32 R9, R7, R46.reuse, 0x1, P1 ;  /* 0x0000002e07097211 */ /* 0x080fe200008f0eff */
[----:B------:R0:W2:Y:S01]  /*01d0*/  LDG.E.U16 R22, desc[UR10][R4.64] ;  /* 0x0000000a04167981 */ /* 0x0000a2000c1e1500 */
[----:B------:R-:W-:Y:S02]  /*01e0*/  LEA.HI.X.SX32 R7, R3, R46, 0x1, P0 ;  /* 0x0000002e03077211 */ /* 0x000fe400000f0eff */
[----:B------:R-:W-:Y:S01]  /*01f0*/  LEA R3, R42, R11, 0x2 ;  /* 0x0000000b2a037211 */ /* 0x000fe200078e10ff */
[----:B------:R1:W3:Y:S01]  /*0200*/  LDG.E.U16 R26, desc[UR10][R8.64] ;  /* 0x0000000a081a7981 */ /* 0x0002e2000c1e1500 */
[----:B------:R-:W-:-:S02]  /*0210*/  LEA R10, P0, R11, R44, 0x1 ;  /* 0x0000002c0b0a7211 */ /* 0x000fc400078008ff */
[----:B------:R-:W-:Y:S01]  /*0220*/  LEA R12, P1, R3, R44, 0x1 ;  /* 0x0000002c030c7211 */ /* 0x000fe200078208ff */
[C---:B------:R-:W-:Y:S01]  /*0230*/  IMAD R14, R42.reuse, 0x4, R3 ;  /* 0x000000042a0e7824 */ /* 0x040fe200078e0203 */
[-C--:B------:R-:W-:Y:S01]  /*0240*/  LEA.HI.X.SX32 R11, R11, R46.reuse, 0x1, P0 ;  /* 0x0000002e0b0b7211 */ /* 0x080fe200000f0eff */
[----:B------:R4:W5:Y:S02]  /*0250*/  LDG.E.U16 R24, desc[UR10][R6.64] ;  /* 0x0000000a06187981 */ /* 0x000964000c1e1500 */
[C---:B------:R-:W-:Y:S01]  /*0260*/  IMAD R15, R42.reuse, 0x4, R14 ;  /* 0x000000042a0f7824 */ /* 0x040fe200078e020e */
[----:B------:R-:W-:Y:S01]  /*0270*/  LEA.HI.X.SX32 R13, R3, R46, 0x1, P1 ;  /* 0x0000002e030d7211 */ /* 0x000fe200008f0eff */
[----:B------:R4:W5:Y:S02]  /*0280*/  LDG.E.U16 R28, desc[UR10][R10.64] ;  /* 0x0000000a0a1c7981 */ /* 0x000964000c1e1500 */
[----:B------:R-:W-:Y:S01]  /*0290*/  IMAD R3, R42, 0x4, R15 ;  /* 0x000000042a037824 */ /* 0x000fe200078e020f */
[----:B0-----:R-:W-:Y:S01]  /*02a0*/  LEA R4, P0, R14, R44, 0x1 ;  /* 0x0000002c0e047211 */ /* 0x001fe200078008ff */
[----:B------:R0:W5:Y:S02]  /*02b0*/  LDG.E.U16 R30, desc[UR10][R12.64] ;  /* 0x0000000a0c1e7981 */ /* 0x000164000c1e1500 */
[----:B------:R-:W-:Y:S01]  /*02c0*/  IMAD R16, R42, 0x4, R3 ;  /* 0x000000042a107824 */ /* 0x000fe200078e0203 */
[----:B------:R-:W-:-:S03]  /*02d0*/  LEA.HI.X.SX32 R5, R14, R46, 0x1, P0 ;  /* 0x0000002e0e057211 */ /* 0x000fc600000f0eff */
[C---:B------:R-:W-:Y:S01]  /*02e0*/  IMAD R18, R42.reuse, 0x4, R16 ;  /* 0x000000042a127824 */ /* 0x040fe200078e0210 */
[C---:B-1----:R-:W-:Y:S01]  /*02f0*/  LEA R8, P0, R15.reuse, R44, 0x1 ;  /* 0x0000002c0f087211 */ /* 0x042fe200078008ff */
[----:B------:R1:W5:Y:S03]  /*0300*/  LDG.E.U16 R32, desc[UR10][R4.64] ;  /* 0x0000000a04207981 */ /* 0x000366000c1e1500 */
[C---:B------:R-:W-:Y:S02]  /*0310*/  LEA R17, R42.reuse, R18, 0x2 ;  /* 0x000000122a117211 */ /* 0x040fe400078e10ff */
[----:B------:R-:W-:Y:S02]  /*0320*/  LEA.HI.X.SX32 R9, R15, R46, 0x1, P0 ;  /* 0x0000002e0f097211 */ /* 0x000fe400000f0eff */
[CC--:B----4-:R-:W-:Y:S01]  /*0330*/  LEA R6, P0, R3.reuse, R44.reuse, 0x1 ;  /* 0x0000002c03067211 */ /* 0x0d0fe200078008ff */
[----:B------:R-:W-:Y:S01]  /*0340*/  IMAD R19, R42, 0x4, R17 ;  /* 0x000000042a137824 */ /* 0x000fe200078e0211 */
[----:B------:R-:W-:Y:S01]  /*0350*/  LEA R14, P1, R16, R44, 0x1 ;  /* 0x0000002c100e7211 */ /* 0x000fe200078208ff */
[----:B------:R-:W4:Y:S01]  /*0360*/  LDG.E.U16 R34, desc[UR10][R8.64] ;  /* 0x0000000a08227981 */ /* 0x000f22000c1e1500 */
[----:B------:R-:W-:Y:S01]  /*0370*/  LEA.HI.X.SX32 R7, R3, R46, 0x1, P0 ;  /* 0x0000002e03077211 */ /* 0x000fe200000f0eff */
[----:B------:R-:W-:Y:S01]  /*0380*/  IMAD R3, R42, 0x4, R19 ;  /* 0x000000042a037824 */ /* 0x000fe200078e0213 */
[----:B------:R-:W-:-:S03]  /*0390*/  LEA R10, P0, R17, R44, 0x1 ;  /* 0x0000002c110a7211 */ /* 0x000fc600078008ff */
[C---:B------:R-:W-:Y:S01]  /*03a0*/  IMAD R20, R42.reuse, 0x4, R3 ;  /* 0x000000042a147824 */ /* 0x040fe200078e0203 */
[----:B------:R-:W-:Y:S01]  /*03b0*/  LEA.HI.X.SX32 R11, R17, R46, 0x1, P0 ;  /* 0x0000002e110b7211 */ /* 0x000fe200000f0eff */
[----:B------:R1:W4:Y:S01]  /*03c0*/  LDG.E.U16 R36, desc[UR10][R6.64] ;  /* 0x0000000a06247981 */ /* 0x000322000c1e1500 */
[C---:B0-----:R-:W-:Y:S01]  /*03d0*/  LEA R12, P0, R3.reuse, R44, 0x1 ;  /* 0x0000002c030c7211 */ /* 0x041fe200078008ff */
[----:B-1----:R-:W-:Y:S01]  /*03e0*/  IMAD R5, R42, 0x4, R20 ;  /* 0x000000042a057824 */ /* 0x002fe200078e0214 */
[-C--:B------:R-:W-:Y:S01]  /*03f0*/  LEA.HI.X.SX32 R15, R16, R46.reuse, 0x1, P1 ;  /* 0x0000002e100f7211 */ /* 0x080fe200008f0eff */
[----:B------:R-:W4:Y:S01]  /*0400*/  LDG.E.U16 R40, desc[UR10][R10.64] ;  /* 0x0000000a0a287981 */ /* 0x000f22000c1e1500 */
[----:B------:R-:W-:Y:S02]  /*0410*/  LEA.HI.X.SX32 R13, R3, R46, 0x1, P0 ;  /* 0x0000002e030d7211 */ /* 0x000fe400000f0eff */
[CC--:B------:R-:W-:Y:S01]  /*0420*/  LEA R16, P1, R5.reuse, R44.reuse, 0x1 ;  /* 0x0000002c05107211 */ /* 0x0c0fe200078208ff */
[----:B------:R0:W4:Y:S01]  /*0430*/  LDG.E.U16 R38, desc[UR10][R14.64] ;  /* 0x0000000a0e267981 */ /* 0x000122000c1e1500 */
[----:B------:R-:W-:Y:S01]  /*0440*/  LEA R4, P0, R18, R44, 0x1 ;  /* 0x0000002c12047211 */ /* 0x000fe200078008ff */
[----:B------:R-:W-:Y:S01]  /*0450*/  IMAD R3, R42, 0x4, R5 ;  /* 0x000000042a037824 */ /* 0x000fe200078e0205 */
[-C--:B------:R-:W-:Y:S01]  /*0460*/  LEA.HI.X.SX32 R17, R5, R46.reuse, 0x1, P1 ;  /* 0x0000002e05117211 */ /* 0x080fe200008f0eff */
[----:B------:R-:W4:Y:S01]  /*0470*/  LDG.E.U16 R12, desc[UR10][R12.64] ;  /* 0x0000000a0c0c7981 */ /* 0x000f22000c1e1500 */
[----:B------:R-:W-:-:S02]  /*0480*/  LEA.HI.X.SX32 R5, R18, R46, 0x1, P0 ;  /* 0x0000002e12057211 */ /* 0x000fc400000f0eff */
[CC--:B------:R-:W-:Y:S01]  /*0490*/  LEA R6, P0, R19.reuse, R44.reuse, 0x1 ;  /* 0x0000002c13067211 */ /* 0x0c0fe200078008ff */
[----:B------:R-:W4:Y:S01]  /*04a0*/  LDG.E.U16 R42, desc[UR10][R16.64] ;  /* 0x0000000a102a7981 */ /* 0x000f22000c1e1500 */
[C---:B------:R-:W-:Y:S02]  /*04b0*/  LEA R8, P1, R20.reuse, R44, 0x1 ;  /* 0x0000002c14087211 */ /* 0x040fe400078208ff */
[----:B------:R-:W-:Y:S01]  /*04c0*/  LEA.HI.X.SX32 R7, R19, R46, 0x1, P0 ;  /* 0x0000002e13077211 */ /* 0x000fe200000f0eff */
[----:B------:R1:W4:Y:S01]  /*04d0*/  LDG.E.U16 R10, desc[UR10][R4.64] ;  /* 0x0000000a040a7981 */ /* 0x000322000c1e1500 */
[C---:B0-----:R-:W-:Y:S02]  /*04e0*/  LEA R14, P0, R3.reuse, R44, 0x1 ;  /* 0x0000002c030e7211 */ /* 0x041fe400078008ff */
[-C--:B------:R-:W-:Y:S01]  /*04f0*/  LEA.HI.X.SX32 R9, R20, R46.reuse, 0x1, P1 ;  /* 0x0000002e14097211 */ /* 0x080fe200008f0eff */
[----:B------:R0:W4:Y:S01]  /*0500*/  LDG.E.U16 R18, desc[UR10][R6.64] ;  /* 0x0000000a06127981 */ /* 0x000122000c1e1500 */
[----:B------:R-:W-:-:S03]  /*0510*/  LEA.HI.X.SX32 R15, R3, R46, 0x1, P0 ;  /* 0x0000002e030f7211 */ /* 0x000fc600000f0eff */
[----:B------:R0:W4:Y:S04]  /*0520*/  LDG.E.U16 R20, desc[UR10][R8.64] ;  /* 0x0000000a08147981 */ /* 0x000128000c1e1500 */
[----:B------:R0:W4:Y:S01]  /*0530*/  LDG.E.U16 R14, desc[UR10][R14.64] ;  /* 0x0000000a0e0e7981 */ /* 0x000122000c1e1500 */
[--C-:B-1----:R-:W-:Y:S02]  /*0540*/  SHF.R.S32.HI R5, RZ, 0x3, R0.reuse ;  /* 0x00000003ff057819 */ /* 0x102fe40000011400 */
[--C-:B0-----:R-:W-:Y:S01]  /*0550*/  SHF.R.S32.HI R6, RZ, 0x4, R0.reuse ;  /* 0x00000004ff067819 */ /* 0x101fe20000011400 */
[----:B------:R-:W0:Y:S01]  /*0560*/  S2UR UR6, SR_CgaCtaId ;  /* 0x00000000000679c3 */ /* 0x000e220000008800 */
[----:B------:R-:W-:Y:S02]  /*0570*/  SHF.R.S32.HI R3, RZ, 0x6, R0 ;  /* 0x00000006ff037819 */ /* 0x000fe40000011400 */
[----:B------:R-:W-:-:S02]  /*0580*/  LOP3.LUT R16, R0, 0x3f, RZ, 0xc0, !PT ;  /* 0x0000003f00107812 */ /* 0x000fc400078ec0ff */
[----:B------:R-:W-:Y:S01]  /*0590*/  SGXT R5, R5, 0x1 ;  /* 0x000000010505781a */ /* 0x000fe20000000200 */
[----:B------:R-:W-:Y:S01]  /*05a0*/  IMAD.SHL.U32 R8, R0, 0x2, RZ ;  /* 0x0000000200087824 */ /* 0x000fe200078e00ff */
[----:B------:R-:W-:Y:S02]  /*05b0*/  SGXT R6, R6, 0x1 ;  /* 0x000000010606781a */ /* 0x000fe40000000200 */
[----:B------:R-:W-:Y:S02]  /*05c0*/  SGXT R3, R3, 0x1 ;  /* 0x000000010303781a */ /* 0x000fe40000000200 */
[----:B------:R-:W-:Y:S02]  /*05d0*/  SHF.L.U32 R44, R16, 0x1, RZ ;  /* 0x00000001102c7819 */ /* 0x000fe400000006ff */
[----:B------:R-:W-:Y:S02]  /*05e0*/  LOP3.LUT R4, R0, 0x7, RZ, 0xc0, !PT ;  /* 0x0000000700047812 */ /* 0x000fe400078ec0ff */
[----:B------:R-:W-:-:S02]  /*05f0*/  LOP3.LUT R7, R5, 0x440, RZ, 0xc0, !PT ;  /* 0x0000044005077812 */ /* 0x000fc400078ec0ff */
[----:B------:R-:W-:Y:S01]  /*0600*/  LOP3.LUT R9, R6, 0x804, RZ, 0xc0, !PT ;  /* 0x0000080406097812 */ /* 0x000fe200078ec0ff */
[----:B------:R-:W-:Y:S01]  /*0610*/  IMAD.SHL.U32 R5, R0, 0x40, RZ ;  /* 0x0000004000057824 */ /* 0x000fe200078e00ff */
[----:B------:R-:W-:Y:S01]  /*0620*/  LOP3.LUT R3, R44, 0x90, R3, 0x78, !PT ;  /* 0x000000902c037812 */ /* 0x000fe200078e7803 */
[C---:B------:R-:W-:Y:S01]  /*0630*/  IMAD.SHL.U32 R44, R0.reuse, 0x4, RZ ;  /* 0x00000004002c7824 */ /* 0x040fe200078e00ff */
[----:B------:R-:W-:Y:S02]  /*0640*/  LOP3.LUT R15, R0, 0x60, RZ, 0xc0, !PT ;  /* 0x00000060000f7812 */ /* 0x000fe400078ec0ff */
[----:B------:R-:W-:Y:S01]  /*0650*/  LOP3.LUT R6, R8, 0x3c, RZ, 0xc0, !PT ;  /* 0x0000003c08067812 */ /* 0x000fe200078ec0ff */
[----:B------:R-:W-:Y:S01]  /*0660*/  IMAD R7, R4, 0x8, R7 ;  /* 0x0000000804077824 */ /* 0x000fe200078e0207 */
[----:B------:R-:W-:Y:S02]  /*0670*/  LOP3.LUT R9, R9, 0x80, R44, 0xf8, !PT ;  /* 0x0000008009097812 */ /* 0x000fe400078ef82c */
[----:B------:R-:W-:Y:S01]  /*0680*/  LOP3.LUT R5, R5, 0x40, RZ, 0xc0, !PT ;  /* 0x0000004005057812 */ /* 0x000fe200078ec0ff */
[----:B------:R-:W-:Y:S01]  /*0690*/  IMAD R6, R15, 0x8, R6 ;  /* 0x000000080f067824 */ /* 0x000fe200078e0206 */
[----:B------:R-:W-:-:S04]  /*06a0*/  LOP3.LUT R44, R7, 0x40, R0, 0x78, !PT ;  /* 0x00000040072c7812 */ /* 0x000fc800078e7800 */
[----:B------:R-:W-:Y:S02]  /*06b0*/  IADD3 R5, R5, R6, RZ ;  /* 0x0000000605057210 */ /* 0x000fe40007ffe0ff */
[----:B------:R-:W-:Y:S01]  /*06c0*/  LOP3.LUT R6, R9, R44, RZ, 0xfc, !PT ;  /* 0x0000002c09067212 */ /* 0x000fe200078efcff */
[----:B------:R-:W-:Y:S01]  /*06d0*/  VIADD R9, R27, 0x20 ;  /* 0x000000201b097836 */ /* 0x000fe20000000000 */
[----:B------:R-:W-:Y:S02]  /*06e0*/  UMOV UR4, 0x400 ;  /* 0x0000040000047882 */ /* 0x000fe40000000000 */
[----:B0-----:R-:W-:Y:S02]  /*06f0*/  ULEA UR6, UR6, UR4, 0x18 ;  /* 0x0000000406067291 */ /* 0x001fe4000f8ec03f */
[----:B------:R-:W-:Y:S02]  /*0700*/  ISETP.GE.AND P1, PT, R9, 0x1, PT ;  /* 0x000000010900780c */ /* 0x000fe40003f26270 */
[----:B------:R-:W-:Y:S01]  /*0710*/  LOP3.LUT R7, R3, 0x20, RZ, 0x3c, !PT ;  /* 0x0000002003077812 */ /* 0x000fe200078e3cff */
[----:B------:R-:W-:Y:S01]  /*0720*/  IMAD.MOV.U32 R11, RZ, RZ, 0x3f800000 ;  /* 0x3f800000ff0b7424 */ /* 0x000fe200078e00ff */
[----:B------:R-:W-:Y:S01]  /*0730*/  CS2R R76, SRZ ;  /* 0x00000000004c7805 */ /* 0x000fe2000001ff00 */
[----:B------:R-:W-:Y:S01]  /*0740*/  IMAD.MOV.U32 R111, RZ, RZ, -0x800000 ;  /* 0xff800000ff6f7424 */ /* 0x000fe200078e00ff */
[----:B------:R-:W-:Y:S01]  /*0750*/  CS2R R78, SRZ ;  /* 0x00000000004e7805 */ /* 0x000fe2000001ff00 */
[----:B------:R-:W-:Y:S01]  /*0760*/  IMAD.MOV.U32 R109, RZ, RZ, -0x800000 ;  /* 0xff800000ff6d7424 */ /* 0x000fe200078e00ff */
[----:B------:R-:W-:Y:S01]  /*0770*/  CS2R R68, SRZ ;  /* 0x0000000000447805 */ /* 0x000fe2000001ff00 */
[----:B------:R-:W-:Y:S01]  /*0780*/  IMAD.MOV.U32 R110, RZ, RZ, -0x800000 ;  /* 0xff800000ff6e7424 */ /* 0x000fe200078e00ff */
[----:B------:R-:W-:Y:S01]  /*0790*/  CS2R R70, SRZ ;  /* 0x0000000000467805 */ /* 0x000fe2000001ff00 */
[----:B------:R-:W-:Y:S01]  /*07a0*/  IMAD.MOV.U32 R108, RZ, RZ, -0x800000 ;  /* 0xff800000ff6c7424 */ /* 0x000fe200078e00ff */
[----:B------:R-:W-:Y:S01]  /*07b0*/  CS2R R80, SRZ ;  /* 0x0000000000507805 */ /* 0x000fe2000001ff00 */
[----:B------:R-:W-:Y:S01]  /*07c0*/  IMAD.MOV.U32 R130, RZ, RZ, 0x3f800000 ;  /* 0x3f800000ff827424 */ /* 0x000fe200078e00ff */
[----:B------:R-:W-:Y:S01]  /*07d0*/  CS2R R82, SRZ ;  /* 0x0000000000527805 */ /* 0x000fe2000001ff00 */
[----:B------:R-:W-:Y:S01]  /*07e0*/  IMAD.MOV.U32 R35, RZ, RZ, 0x3f800000 ;  /* 0x3f800000ff237424 */ /* 0x000fe200078e00ff */
[----:B------:R-:W-:-:S02]  /*07f0*/  CS2R R72, SRZ ;  /* 0x0000000000487805 */ /* 0x000fc4000001ff00 */
[----:B------:R-:W-:Y:S01]  /*0800*/  CS2R R74, SRZ ;  /* 0x00000000004a7805 */ /* 0x000fe2000001ff00 */
[----:B--2---:R-:W-:Y:S04]  /*0810*/  STS.U16 [R3+UR6+0x2000], R22 ;  /* 0x0020001603007988 */ /* 0x004fe80008000406 */
[----:B---3--:R-:W-:Y:S04]  /*0820*/  STS.U16 [R3+UR6+0x2200], R26 ;  /* 0x0022001a03007988 */ /* 0x008fe80008000406 */
[----:B-----5:R-:W-:Y:S04]  /*0830*/  STS.U16 [R3+UR6+0x2400], R30 ;  /* 0x0024001e03007988 */ /* 0x020fe80008000406 */
[----:B----4-:R-:W-:Y:S04]  /*0840*/  STS.U16 [R3+UR6+0x2600], R34 ;  /* 0x0026002203007988 */ /* 0x010fe80008000406 */
[----:B------:R-:W-:Y:S04]  /*0850*/  STS.U16 [R3+UR6+0x2a00], R40 ;  /* 0x002a002803007988 */ /* 0x000fe80008000406 */
[----:B------:R-:W-:Y:S04]  /*0860*/  STS.U16 [R3+UR6+0x2800], R38 ;  /* 0x0028002603007988 */ /* 0x000fe80008000406 */
[----:B------:R0:W-:Y:S04]  /*0870*/  STS.U16 [R3+UR6+0x2c00], R12 ;  /* 0x002c000c03007988 */ /* 0x0001e80008000406 */
[----:B------:R-:W-:Y:S04]  /*0880*/  STS.U16 [R3+UR6+0x2e00], R42 ;  /* 0x002e002a03007988 */ /* 0x000fe80008000406 */
[----:B------:R1:W-:Y:S04]  /*0890*/  STS.U16 [R7+UR6+0x2900], R10 ;  /* 0x0029000a07007988 */ /* 0x0003e80008000406 */
[----:B------:R2:W-:Y:S01]  /*08a0*/  STS.U16 [R7+UR6+0x2100], R24 ;  /* 0x0021001807007988 */ /* 0x0005e20008000406 */
[----:B0-----:R-:W-:-:S03]  /*08b0*/  MOV R12, 0x3f800000 ;  /* 0x3f800000000c7802 */ /* 0x001fc60000000f00 */
[----:B------:R2:W-:Y:S01]  /*08c0*/  STS.U16 [R7+UR6+0x2300], R28 ;  /* 0x0023001c07007988 */ /* 0x0005e20008000406 */
[----:B-1----:R-:W-:-:S03]  /*08d0*/  LOP3.LUT R10, R0, 0x7f, RZ, 0xc0, !PT ;  /* 0x0000007f000a7812 */ /* 0x002fc600078ec0ff */
[----:B------:R2:W-:Y:S04]  /*08e0*/  STS.U16 [R7+UR6+0x2500], R32 ;  /* 0x0025002007007988 */ /* 0x0005e80008000406 */
[----:B------:R2:W-:Y:S01]  /*08f0*/  STS.U16 [R7+UR6+0x2700], R36 ;  /* 0x0027002407007988 */ /* 0x0005e20008000406 */
[----:B------:R-:W-:-:S03]  /*0900*/  ISETP.GE.U32.AND P0, PT, R10, 0x20, PT ;  /* 0x000000200a00780c */ /* 0x000fc60003f06070 */
[----:B------:R2:W-:Y:S04]  /*0910*/  STS.U16 [R7+UR6+0x2b00], R18 ;  /* 0x002b001207007988 */ /* 0x0005e80008000406 */
[----:B------:R2:W-:Y:S04]  /*0920*/  STS.U16 [R7+UR6+0x2d00], R20 ;  /* 0x002d001407007988 */ /* 0x0005e80008000406 */
[----:B------:R2:W-:Y:S01]  /*0930*/  STS.U16 [R7+UR6+0x2f00], R14 ;  /* 0x002f000e07007988 */ /* 0x0005e20008000406 */
[----:B------:R-:W-:Y:S05]  /*0940*/  @!P1 BRA `(.L_x_0) ;  /* 0x0000003000449947 */ /* 0x000fea0003800000 */
[----:B------:R-:W0:Y:S01]  /*0950*/  LDC.64 R72, c[0x0][0x250] ;  /* 0x00009400ff487b82 */ /* 0x000e220000000a00 */
[----:B--2---:R-:W-:Y:S01]  /*0960*/  SHF.R.U32.HI R20, RZ, 0x6, R0 ;  /* 0x00000006ff147819 */ /* 0x004fe20000011600 */
[----:B------:R-:W-:Y:S01]  /*0970*/  IMAD.SHL.U32 R11, R0, 0x8, RZ ;  /* 0x00000008000b7824 */ /* 0x000fe200078e00ff */
[----:B------:R-:W-:Y:S01]  /*0980*/  LOP3.LUT R12, R8, 0x6, RZ, 0xc0, !PT ;  /* 0x00000006080c7812 */ /* 0x000fe200078ec0ff */
[--C-:B------:R-:W-:Y:S01]  /*0990*/  IMAD R17, R4, 0x4, R15.reuse ;  /* 0x0000000404117824 */ /* 0x100fe200078e020f */
[----:B------:R-:W-:Y:S01]  /*09a0*/  SGXT.U32 R20, R20, 0x1 ;  /* 0x000000011414781a */ /* 0x000fe20000000000 */
[----:B------:R-:W-:Y:S01]  /*09b0*/  ULDC UR4, c[0x0][0x258] ;  /* 0x0000960000047ab9 */ /* 0x000fe20000000800 */
[----:B------:R-:W-:Y:S01]  /*09c0*/  LOP3.LUT R11, R11, 0x30, RZ, 0xc0, !PT ;  /* 0x000000300b0b7812 */ /* 0x000fe200078ec0ff */
[----:B------:R-:W1:Y:S01]  /*09d0*/  LDC R59, c[0x0][0x268] ;  /* 0x00009a00ff3b7b82 */ /* 0x000e620000000800 */
[----:B------:R-:W-:Y:S01]  /*09e0*/  LEA.HI R13, R15, R12, RZ, 0x1e ;  /* 0x0000000c0f0d7211 */ /* 0x000fe200078ff0ff */
[----:B------:R-:W-:Y:S01]  /*09f0*/  IMAD.SHL.U32 R12, R0, 0x80, RZ ;  /* 0x00000080000c7824 */ /* 0x000fe200078e00ff */
[----:B------:R-:W-:Y:S01]  /*0a00*/  SHF.R.U32.HI R18, RZ, 0x1, R15 ;  /* 0x00000001ff127819 */ /* 0x000fe2000001160f */
[C---:B------:R-:W-:Y:S01]  /*0a10*/  IMAD R11, R4.reuse, 0x40, R11 ;  /* 0x00000040040b7824 */ /* 0x040fe200078e020b */
[----:B------:R-:W-:Y:S01]  /*0a20*/  SHF.L.U32 R15, R4, 0x4, RZ ;  /* 0x00000004040f7819 */ /* 0x000fe200000006ff */
[----:B------:R-:W-:Y:S01]  /*0a30*/  ULDC.64 UR8, c[0x0][0x218] ;  /* 0x0000860000087ab9 */ /* 0x000fe20000000a00 */
[----:B------:R-:W-:Y:S01]  /*0a40*/  MOV R172, 0xff800000 ;  /* 0xff80000000ac7802 */ /* 0x000fe20000000f00 */
[----:B------:R-:W2:Y:S01]  /*0a50*/  LDC.64 R78, c[0x0][0x220] ;  /* 0x00008800ff4e7b82 */ /* 0x000ea20000000a00 */
[C---:B------:R-:W-:Y:S01]  /*0a60*/  LOP3.LUT R19, R15.reuse, 0x780, R12, 0xf8, !PT ;  /* 0x000007800f137812 */ /* 0x040fe200078ef80c */
[----:B------:R-:W-:Y:S01]  /*0a70*/  IMAD R12, R16, UR4, RZ ;  /* 0x00000004100c7c24 */ /* 0x000fe2000f8e02ff */
[--C-:B------:R-:W-:Y:S01]  /*0a80*/  LOP3.LUT R14, R15, 0x30, R8.reuse, 0x78, !PT ;  /* 0x000000300f0e7812 */ /* 0x100fe200078e7808 */
[----:B------:R-:W-:Y:S01]  /*0a90*/  ULDC.64 UR4, c[0x0][0x260] ;  /* 0x0000980000047ab9 */ /* 0x000fe20000000a00 */
[----:B------:R-:W-:Y:S01]  /*0aa0*/  LOP3.LUT R15, R0, 0x10, RZ, 0xc0, !PT ;  /* 0x00000010000f7812 */ /* 0x000fe200078ec0ff */
[----:B------:R-:W-:Y:S01]  /*0ab0*/  UIMAD UR4, UR7, UR4, URZ ;  /* 0x00000004070472a4 */ /* 0x000fe2000f8e023f */
[----:B------:R-:W-:Y:S01]  /*0ac0*/  LOP3.LUT R8, R11, 0x10, R8, 0x78, !PT ;  /* 0x000000100b087812 */ /* 0x000fe200078e7808 */
[----:B0-----:R-:W-:Y:S01]  /*0ad0*/  IMAD R24, R20, R73, RZ ;  /* 0x0000004914187224 */ /* 0x001fe200078e02ff */
[----:B------:R-:W-:Y:S01]  /*0ae0*/  SHF.L.U32 R22, R12, 0x1, RZ ;  /* 0x000000010c167819 */ /* 0x000fe200000006ff */
[----:B------:R-:W-:Y:S01]  /*0af0*/  IMAD R18, R15, 0x4, R18 ;  /* 0x000000040f127824 */ /* 0x000fe200078e0212 */
[----:B------:R-:W-:Y:S01]  /*0b00*/  LEA R14, R17, R14, 0x5 ;  /* 0x0000000e110e7211 */ /* 0x000fe200078e28ff */
[----:B------:R-:W-:Y:S01]  /*0b10*/  IMAD R26, R73, 0x2, R24 ;  /* 0x00000002491a7824 */ /* 0x000fe200078e0218 */
[----:B------:R-:W-:Y:S01]  /*0b20*/  CS2R R80, SRZ ;  /* 0x0000000000507805 */ /* 0x000fe2000001ff00 */
[----:B------:R-:W-:Y:S01]  /*0b30*/  IMAD R15, R15, 0x20, R8 ;  /* 0x000000200f0f7824 */ /* 0x000fe200078e0208 */
[----:B------:R-:W-:Y:S01]  /*0b40*/  LOP3.LUT R18, R19, R18, RZ, 0x3c, !PT ;  /* 0x0000001213127212 */ /* 0x000fe200078e3cff */
[----:B------:R-:W-:Y:S01]  /*0b50*/  IMAD R28, R73, 0x2, R26 ;  /* 0x00000002491c7824 */ /* 0x000fe200078e021a */
[----:B------:R-:W-:Y:S01]  /*0b60*/  CS2R R82, SRZ ;  /* 0x0000000000527805 */ /* 0x000fe2000001ff00 */
[----:B------:R-:W-:-:S02]  /*0b70*/  IMAD R8, R72, UR7, RZ ;  /* 0x0000000748087c24 */ /* 0x000fc4000f8e02ff */
[----:B------:R-:W-:Y:S01]  /*0b80*/  IMAD.HI R17, R12, 0x2, RZ ;  /* 0x000000020c117827 */ /* 0x000fe200078e02ff */
[----:B------:R-:W-:-:S03]  /*0b90*/  LEA R30, R73, R28, 0x1 ;  /* 0x0000001c491e7211 */ /* 0x000fc600078e08ff */
[C---:B------:R-:W-:Y:S02]  /*0ba0*/  IMAD.SHL.U32 R11, R8.reuse, 0x2, RZ ;  /* 0x00000002080b7824 */ /* 0x040fe400078e00ff */
[C---:B------:R-:W-:Y:S02]  /*0bb0*/  IMAD R32, R73.reuse, 0x2, R30 ;  /* 0x0000000249207824 */ /* 0x040fe400078e021e */
[----:B------:R-:W-:Y:S01]  /*0bc0*/  IMAD.HI R8, R8, 0x2, RZ ;  /* 0x0000000208087827 */ /* 0x000fe200078e02ff */
[----:B------:R-:W-:Y:S01]  /*0bd0*/  IADD3 R175, P1, P2, R22, UR8, R11 ;  /* 0x0000000816af7c10 */ /* 0x000fe2000fa3e00b */
[----:B------:R-:W-:Y:S02]  /*0be0*/  USHF.L.U32 UR8, UR4, 0x1, URZ ;  /* 0x0000000104087899 */ /* 0x000fe4000800063f */
[----:B------:R-:W-:Y:S01]  /*0bf0*/  IMAD R34, R73, 0x2, R32 ;  /* 0x0000000249227824 */ /* 0x000fe200078e0220 */
[----:B------:R-:W-:Y:S01]  /*0c00*/  IADD3.X R41, R17, UR9, R8, P1, P2 ;  /* 0x0000000911297c10 */ /* 0x000fe20008fe4408 */
[----:B------:R-:W-:Y:S01]  /*0c10*/  IMAD R11, R16, UR5, RZ ;  /* 0x00000005100b7c24 */ /* 0x000fe2000f8e02ff */
[----:B------:R-:W-:Y:S01]  /*0c20*/  UIMAD.WIDE UR4, UR4, 0x2, URZ ;  /* 0x00000002040478a5 */ /* 0x000fe2000f8e023f */
[C---:B------:R-:W-:Y:S01]  /*0c30*/  IMAD R36, R73.reuse, 0x2, R34 ;  /* 0x0000000249247824 */ /* 0x040fe200078e0222 */
[----:B------:R-:W-:Y:S01]  /*0c40*/  LEA R230, P3, R26, R175, 0x1 ;  /* 0x000000af1ae67211 */ /* 0x000fe200078608ff */
[----:B-1----:R-:W-:Y:S01]  /*0c50*/  IMAD R21, R20, R59, RZ ;  /* 0x0000003b14157224 */ /* 0x002fe200078e02ff */
[----:B------:R-:W-:Y:S01]  /*0c60*/  LEA R228, P4, R28, R175, 0x1 ;  /* 0x000000af1ce47211 */ /* 0x000fe200078808ff */
[----:B------:R-:W-:Y:S01]  /*0c70*/  IMAD R38, R73, 0x2, R36 ;  /* 0x0000000249267824 */ /* 0x000fe200078e0224 */
[----:B------:R-:W-:Y:S01]  /*0c80*/  LEA.HI.X.SX32 R231, R26, R41, 0x1, P3 ;  /* 0x000000291ae77211 */ /* 0x000fe200018f0eff */
[----:B------:R-:W-:Y:S01]  /*0c90*/  IMAD.SHL.U32 R17, R11, 0x2, RZ ;  /* 0x000000020b117824 */ /* 0x000fe200078e00ff */
[----:B------:R-:W-:Y:S01]  /*0ca0*/  LEA R23, R59, R21, 0x1 ;  /* 0x000000153b177211 */ /* 0x000fe200078e08ff */
[----:B------:R-:W-:Y:S01]  /*0cb0*/  IMAD R40, R73, 0x2, R38 ;  /* 0x0000000249287824 */ /* 0x000fe200078e0226 */
[-C--:B------:R-:W-:Y:S01]  /*0cc0*/  LEA R224, P3, R32, R175.reuse, 0x1 ;  /* 0x000000af20e07211 */ /* 0x080fe200078608ff */
[----:B------:R-:W-:Y:S01]  /*0cd0*/  IMAD.HI R76, R11, 0x2, RZ ;  /* 0x000000020b4c7827 */ /* 0x000fe200078e02ff */
[----:B--2---:R-:W-:Y:S01]  /*0ce0*/  IADD3 R129, P1, P2, R17, UR8, R78 ;  /* 0x0000000811817c10 */ /* 0x004fe2000fa3e04e */
[----:B------:R-:W-:Y:S01]  /*0cf0*/  UMOV UR4, URZ ;  /* 0x0000003f00047c82 */ /* 0x000fe20008000000 */
[----:B------:R-:W-:Y:S01]  /*0d00*/  LEA R42, R73, R40, 0x1 ;  /* 0x00000028492a7211 */ /* 0x000fe200078e08ff */
[----:B------:R-:W-:Y:S01]  /*0d10*/  IMAD R25, R59, 0x2, R23 ;  /* 0x000000023b197824 */ /* 0x000fe200078e0217 */
[----:B------:R-:W-:Y:S01]  /*0d20*/  IADD3.X R35, R76, UR5, R79, P1, P2 ;  /* 0x000000054c237c10 */ /* 0x000fe20008fe444f */
[----:B------:R-:W-:Y:S01]  /*0d30*/  IMAD.MOV.U32 R166, RZ, RZ, -0x800000 ;  /* 0xff800000ffa67424 */ /* 0x000fe200078e00ff */
[----:B------:R-:W-:Y:S01]  /*0d40*/  LEA R232, P2, R24, R175, 0x1 ;  /* 0x000000af18e87211 */ /* 0x000fe200078408ff */
[----:B------:R-:W-:Y:S01]  /*0d50*/  IMAD R44, R73, 0x2, R42 ;  /* 0x00000002492c7824 */ /* 0x000fe200078e022a */
[-C--:B------:R-:W-:Y:S01]  /*0d60*/  LEA.HI.X.SX32 R229, R28, R41.reuse, 0x1, P4 ;  /* 0x000000291ce57211 */ /* 0x080fe200020f0eff */
[----:B------:R-:W-:Y:S01]  /*0d70*/  IMAD R17, R59, 0x2, R25 ;  /* 0x000000023b117824 */ /* 0x000fe200078e0219 */
[----:B------:R-:W-:Y:S01]  /*0d80*/  LEA.HI.X.SX32 R233, R24, R41, 0x1, P2 ;  /* 0x0000002918e97211 */ /* 0x000fe200010f0eff */
[----:B------:R-:W-:Y:S01]  /*0d90*/  IMAD R46, R73, 0x2, R44 ;  /* 0x00000002492e7824 */ /* 0x000fe200078e022c */
[-C--:B------:R-:W-:Y:S01]  /*0da0*/  LEA R226, P2, R30, R175.reuse, 0x1 ;  /* 0x000000af1ee27211 */ /* 0x080fe200078408ff */
[----:B------:R-:W-:Y:S01]  /*0db0*/  IMAD R29, R59, 0x2, R17 ;  /* 0x000000023b1d7824 */ /* 0x000fe200078e0211 */
[----:B------:R-:W-:Y:S01]  /*0dc0*/  LEA R222, P4, R34, R175, 0x1 ;  /* 0x000000af22de7211 */ /* 0x000fe200078808ff */
[----:B------:R-:W-:Y:S01]  /*0dd0*/  IMAD R48, R73, 0x2, R46 ;  /* 0x0000000249307824 */ /* 0x000fe200078e022e */
[----:B------:R-:W-:Y:S01]  /*0de0*/  LEA.HI.X.SX32 R227, R30, R41, 0x1, P2 ;  /* 0x000000291ee37211 */ /* 0x000fe200010f0eff */
[----:B------:R-:W-:Y:S01]  /*0df0*/  IMAD R31, R59, 0x2, R29 ;  /* 0x000000023b1f7824 */ /* 0x000fe200078e021d */
        /* <DEDUP_REMOVED lines=9> */
[----:B------:R-:W-:Y:S01]  /*0e90*/  IMAD.MOV.U32 R167, RZ, RZ, -0x800000 ;  /* 0xff800000ffa77424 */ /* 0x000fe200078e00ff */
[----:B------:R-:W-:Y:S01]  /*0ea0*/  LEA R54, R73, R52, 0x1 ;  /* 0x0000003449367211 */ /* 0x000fe200078e08ff */
[----:B------:R-:W-:Y:S01]  /*0eb0*/  IMAD R28, R59, 0x2, R26 ;  /* 0x000000023b1c7824 */ /* 0x000fe200078e021a */
[----:B------:R-:W-:Y:S01]  /*0ec0*/  LEA.HI.X.SX32 R223, R34, R41, 0x1, P4 ;  /* 0x0000002922df7211 */ /* 0x000fe200020f0eff */
[----:B------:R-:W-:Y:S01]  /*0ed0*/  IMAD.MOV.U32 R131, RZ, RZ, -0x800000 ;  /* 0xff800000ff837424 */ /* 0x000fe200078e00ff */
[----:B------:R-:W-:Y:S01]  /*0ee0*/  LEA R216, P4, R40, R175, 0x1 ;  /* 0x000000af28d87211 */ /* 0x000fe200078808ff */
[C---:B------:R-:W-:Y:S01]  /*0ef0*/  IMAD R56, R73.reuse, 0x2, R54 ;  /* 0x0000000249387824 */ /* 0x040fe200078e0236 */
[-C--:B------:R-:W-:Y:S01]  /*0f00*/  LEA.HI.X.SX32 R219, R38, R41.reuse, 0x1, P3 ;  /* 0x0000002926db7211 */ /* 0x080fe200018f0eff */
[----:B------:R-:W-:Y:S01]  /*0f10*/  IMAD.MOV.U32 R130, RZ, RZ, 0x3f800000 ;  /* 0x3f800000ff827424 */ /* 0x000fe200078e00ff */
[----:B------:R-:W-:Y:S01]  /*0f20*/  LEA.HI.X.SX32 R215, R42, R41, 0x1, P2 ;  /* 0x000000292ad77211 */ /* 0x000fe200010f0eff */
[----:B------:R-:W-:Y:S01]  /*0f30*/  IMAD R58, R73, 0x2, R56 ;  /* 0x00000002493a7824 */ /* 0x000fe200078e0238 */
[----:B------:R-:W-:-:S02]  /*0f40*/  LEA R38, P2, R48, R175, 0x1 ;  /* 0x000000af30267211 */ /* 0x000fc400078408ff */
[----:B------:R-:W-:Y:S02]  /*0f50*/  CS2R R76, SRZ ;  /* 0x00000000004c7805 */ /* 0x000fe4000001ff00 */
[----:B------:R-:W-:Y:S01]  /*0f60*/  LEA.HI.X.SX32 R217, R40, R41, 0x1, P4 ;  /* 0x0000002928d97211 */ /* 0x000fe200020f0eff */
[C---:B------:R-:W-:Y:S01]  /*0f70*/  IMAD R60, R73.reuse, 0x2, R58 ;  /* 0x00000002493c7824 */ /* 0x040fe200078e023a */
[-C--:B------:R-:W-:Y:S02]  /*0f80*/  LEA R212, P3, R44, R175.reuse, 0x1 ;  /* 0x000000af2cd47211 */ /* 0x080fe400078608ff */
[----:B------:R-:W-:Y:S02]  /*0f90*/  CS2R R78, SRZ ;  /* 0x00000000004e7805 */ /* 0x000fe4000001ff00 */
[-C--:B------:R-:W-:Y:S01]  /*0fa0*/  LEA R36, P4, R46, R175.reuse, 0x1 ;  /* 0x000000af2e247211 */ /* 0x080fe200078808ff */
[C---:B------:R-:W-:Y:S01]  /*0fb0*/  IMAD R62, R73.reuse, 0x2, R60 ;  /* 0x00000002493e7824 */ /* 0x040fe200078e023c */
[----:B------:R-:W-:Y:S01]  /*0fc0*/  LEA R206, P5, R54, R175, 0x1 ;  /* 0x000000af36ce7211 */ /* 0x000fe200078a08ff */
[----:B------:R-:W-:Y:S01]  /*0fd0*/  ULDC UR9, c[0x0][0x238] ;  /* 0x00008e0000097ab9 */ /* 0x000fe20000000800 */
[----:B------:R-:W-:Y:S01]  /*0fe0*/  LEA.HI.X.SX32 R39, R48, R41, 0x1, P2 ;  /* 0x0000002930277211 */ /* 0x000fe200010f0eff */
[----:B------:R-:W-:Y:S01]  /*0ff0*/  IMAD R64, R73, 0x2, R62 ;  /* 0x0000000249407824 */ /* 0x000fe200078e023e */
[----:B------:R-:W-:-:S02]  /*1000*/  LEA R204, P2, R56, R175, 0x1 ;  /* 0x000000af38cc7211 */ /* 0x000fc400078408ff */
[-C--:B------:R-:W-:Y:S01]  /*1010*/  LEA.HI.X.SX32 R213, R44, R41.reuse, 0x1, P3 ;  /* 0x000000292cd57211 */ /* 0x080fe200018f0eff */
[C---:B------:R-:W-:Y:S01]  /*1020*/  IMAD R66, R73.reuse, 0x2, R64 ;  /* 0x0000000249427824 */ /* 0x040fe200078e0240 */
[----:B------:R-:W-:Y:S02]  /*1030*/  LEA.HI.X.SX32 R37, R46, R41, 0x1, P4 ;  /* 0x000000292e257211 */ /* 0x000fe400020f0eff */
[-C--:B------:R-:W-:Y:S01]  /*1040*/  LEA R210, P3, R50, R175.reuse, 0x1 ;  /* 0x000000af32d27211 */ /* 0x080fe200078608ff */
[----:B------:R-:W-:Y:S01]  /*1050*/  IMAD R68, R73, 0x2, R66 ;  /* 0x0000000249447824 */ /* 0x000fe200078e0242 */
[----:B------:R-:W-:Y:S02]  /*1060*/  LEA R208, P4, R52, R175, 0x1 ;  /* 0x000000af34d07211 */ /* 0x000fe400078808ff */
[----:B------:R-:W-:Y:S01]  /*1070*/  LEA R30, R59, R28, 0x1 ;  /* 0x0000001c3b1e7211 */ /* 0x000fe200078e08ff */
[----:B------:R-:W-:Y:S01]  /*1080*/  IMAD R70, R73, 0x2, R68 ;  /* 0x0000000249467824 */ /* 0x000fe200078e0244 */
[----:B------:R-:W-:-:S02]  /*1090*/  LEA.HI.X.SX32 R207, R54, R41, 0x1, P5 ;  /* 0x0000002936cf7211 */ /* 0x000fc400028f0eff */
        /* <DEDUP_REMOVED lines=14> */
[----:B------:R-:W-:-:S02]  /*1180*/  LEA.HI.X.SX32 R199, R62, R41, 0x1, P5 ;  /* 0x000000293ec77211 */ /* 0x000fc400028f0eff */
[----:B------:R-:W-:Y:S01]  /*1190*/  LEA R190, P5, R70, R175, 0x1 ;  /* 0x000000af46be7211 */ /* 0x000fe200078a08ff */
[C---:B------:R-:W-:Y:S01]  /*11a0*/  IMAD R8, R73.reuse, 0x2, R20 ;  /* 0x0000000249087824 */ /* 0x040fe200078e0214 */
[----:B------:R-:W-:Y:S02]  /*11b0*/  LEA.HI.X.SX32 R197, R64, R41, 0x1, P2 ;  /* 0x0000002940c57211 */ /* 0x000fe400010f0eff */
[----:B------:R-:W-:Y:S01]  /*11c0*/  LEA R188, P2, R72, R175, 0x1 ;  /* 0x000000af48bc7211 */ /* 0x000fe200078408ff */
[C---:B------:R-:W-:Y:S01]  /*11d0*/  IMAD R16, R73.reuse, 0x2, R8 ;  /* 0x0000000249107824 */ /* 0x040fe200078e0208 */
[-C--:B------:R-:W-:Y:S02]  /*11e0*/  LEA.HI.X.SX32 R203, R58, R41.reuse, 0x1, P3 ;  /* 0x000000293acb7211 */ /* 0x080fe400018f0eff */
[----:B------:R-:W-:Y:S01]  /*11f0*/  LEA.HI.X.SX32 R201, R60, R41, 0x1, P4 ;  /* 0x000000293cc97211 */ /* 0x000fe200020f0eff */
[----:B------:R-:W-:Y:S01]  /*1200*/  IMAD R22, R73, 0x2, R16 ;  /* 0x0000000249167824 */ /* 0x000fe200078e0210 */
[----:B------:R-:W-:-:S02]  /*1210*/  LEA R194, P3, R66, R175, 0x1 ;  /* 0x000000af42c27211 */ /* 0x000fc400078608ff */
[----:B------:R-:W-:Y:S02]  /*1220*/  LEA R192, P4, R68, R175, 0x1 ;  /* 0x000000af44c07211 */ /* 0x000fe400078808ff */
[----:B------:R-:W-:Y:S02]  /*1230*/  LEA.HI.X.SX32 R191, R70, R41, 0x1, P5 ;  /* 0x0000002946bf7211 */ /* 0x000fe400028f0eff */
[----:B------:R-:W-:Y:S02]  /*1240*/  CS2R R70, SRZ ;  /* 0x0000000000467805 */ /* 0x000fe4000001ff00 */
[----:B------:R-:W-:Y:S02]  /*1250*/  LEA R182, P5, R20, R175, 0x1 ;  /* 0x000000af14b67211 */ /* 0x000fe400078a08ff */
[----:B------:R-:W-:Y:S02]  /*1260*/  LEA.HI.X.SX32 R189, R72, R41, 0x1, P2 ;  /* 0x0000002948bd7211 */ /* 0x000fe400010f0eff */
[----:B------:R-:W-:-:S02]  /*1270*/  LEA R11, R73, R22, 0x1 ;  /* 0x00000016490b7211 */ /* 0x000fc400078e08ff */
[----:B------:R-:W-:Y:S02]  /*1280*/  CS2R R72, SRZ ;  /* 0x0000000000487805 */ /* 0x000fe4000001ff00 */
[----:B------:R-:W-:Y:S02]  /*1290*/  LEA R180, P2, R8, R175, 0x1 ;  /* 0x000000af08b47211 */ /* 0x000fe400078408ff */
[-C--:B------:R-:W-:Y:S02]  /*12a0*/  LEA.HI.X.SX32 R195, R66, R41.reuse, 0x1, P3 ;  /* 0x0000002942c37211 */ /* 0x080fe400018f0eff */
[----:B------:R-:W-:Y:S02]  /*12b0*/  LEA.HI.X.SX32 R193, R68, R41, 0x1, P4 ;  /* 0x0000002944c17211 */ /* 0x000fe400020f0eff */
[----:B------:R-:W-:Y:S02]  /*12c0*/  CS2R R68, SRZ ;  /* 0x0000000000447805 */ /* 0x000fe4000001ff00 */
[----:B------:R-:W-:-:S02]  /*12d0*/  LEA R186, P3, R74, R175, 0x1 ;  /* 0x000000af4aba7211 */ /* 0x000fc400078608ff */
[----:B------:R-:W-:Y:S02]  /*12e0*/  LEA R184, P4, R12, R175, 0x1 ;  /* 0x000000af0cb87211 */ /* 0x000fe400078808ff */
[----:B------:R-:W-:Y:S02]  /*12f0*/  LEA.HI.X.SX32 R183, R20, R41, 0x1, P5 ;  /* 0x0000002914b77211 */ /* 0x000fe400028f0eff */
[----:B------:R-:W-:Y:S02]  /*1300*/  LEA R174, P5, R11, R175, 0x1 ;  /* 0x000000af0bae7211 */ /* 0x000fe400078a08ff */
[-C--:B------:R-:W-:Y:S01]  /*1310*/  LEA.HI.X.SX32 R181, R8, R41.reuse, 0x1, P2 ;  /* 0x0000002908b57211 */ /* 0x080fe200010f0eff */
[----:B------:R-:W-:Y:S01]  /*1320*/  IMAD R8, R59, 0x2, R34 ;  /* 0x000000023b087824 */ /* 0x000fe200078e0222 */
[----:B------:R-:W-:Y:S02]  /*1330*/  LEA.HI.X.SX32 R187, R74, R41, 0x1, P3 ;  /* 0x000000294abb7211 */ /* 0x000fe400018f0eff */
[----:B------:R-:W-:-:S02]  /*1340*/  CS2R R74, SRZ ;  /* 0x00000000004a7805 */ /* 0x000fc4000001ff00 */
[----:B------:R-:W-:Y:S02]  /*1350*/  LEA.HI.X.SX32 R185, R12, R41, 0x1, P4 ;  /* 0x000000290cb97211 */ /* 0x000fe400020f0eff */
[-C--:B------:R-:W-:Y:S02]  /*1360*/  LEA R178, P3, R16, R175.reuse, 0x1 ;  /* 0x000000af10b27211 */ /* 0x080fe400078608ff */
[----:B------:R-:W-:Y:S02]  /*1370*/  LEA R176, P4, R22, R175, 0x1 ;  /* 0x000000af16b07211 */ /* 0x000fe400078808ff */
[-C--:B------:R-:W-:Y:S01]  /*1380*/  LEA.HI.X.SX32 R175, R11, R41.reuse, 0x1, P5 ;  /* 0x000000290baf7211 */ /* 0x080fe200028f0eff */
[----:B------:R-:W-:Y:S01]  /*1390*/  IMAD R11, R59, 0x2, R8 ;  /* 0x000000023b0b7824 */ /* 0x000fe200078e0208 */
[----:B------:R-:W-:Y:S02]  /*13a0*/  LEA.HI.X.SX32 R179, R16, R41, 0x1, P3 ;  /* 0x0000002910b37211 */ /* 0x000fe400018f0eff */
[----:B------:R-:W-:-:S02]  /*13b0*/  LEA R162, P3, R17, R129, 0x1 ;  /* 0x0000008111a27211 */ /* 0x000fc400078608ff */
[----:B------:R-:W-:Y:S02]  /*13c0*/  LEA R12, R59, R11, 0x1 ;  /* 0x0000000b3b0c7211 */ /* 0x000fe400078e08ff */
[----:B------:R-:W-:Y:S02]  /*13d0*/  LEA R170, P1, R21, R129, 0x1 ;  /* 0x0000008115aa7211 */ /* 0x000fe400078208ff */
[-C--:B------:R-:W-:Y:S01]  /*13e0*/  LEA.HI.X.SX32 R163, R17, R35.reuse, 0x1, P3 ;  /* 0x0000002311a37211 */ /* 0x080fe200018f0eff */
[----:B------:R-:W-:Y:S01]  /*13f0*/  IMAD R16, R59, 0x2, R12 ;  /* 0x000000023b107824 */ /* 0x000fe200078e020c */
[----:B------:R-:W-:Y:S02]  /*1400*/  LEA.HI.X.SX32 R171, R21, R35, 0x1, P1 ;  /* 0x0000002315ab7211 */ /* 0x000fe400008f0eff */
[-C--:B------:R-:W-:Y:S01]  /*1410*/  LEA R164, P1, R25, R129.reuse, 0x1 ;  /* 0x0000008119a47211 */ /* 0x080fe200078208ff */
[----:B------:R-:W-:Y:S01]  /*1420*/  IMAD R17, R59, 0x2, R16 ;  /* 0x000000023b117824 */ /* 0x000fe200078e0210 */
[----:B------:R-:W-:-:S02]  /*1430*/  LEA R168, P2, R23, R129, 0x1 ;  /* 0x0000008117a87211 */ /* 0x000fc400078408ff */
[----:B------:R-:W-:Y:S01]  /*1440*/  LEA.HI.X.SX32 R165, R25, R35, 0x1, P1 ;  /* 0x0000002319a57211 */ /* 0x000fe200008f0eff */
[----:B------:R-:W-:Y:S01]  /*1450*/  IMAD R20, R59, 0x2, R17 ;  /* 0x000000023b147824 */ /* 0x000fe200078e0211 */
[----:B------:R-:W-:Y:S02]  /*1460*/  LEA R160, P1, R29, R129, 0x1 ;  /* 0x000000811da07211 */ /* 0x000fe400078208ff */
[----:B------:R-:W-:Y:S01]  /*1470*/  LEA.HI.X.SX32 R169, R23, R35, 0x1, P2 ;  /* 0x0000002317a97211 */ /* 0x000fe200010f0eff */
[----:B------:R-:W-:Y:S01]  /*1480*/  IMAD R21, R59, 0x2, R20 ;  /* 0x000000023b157824 */ /* 0x000fe200078e0214 */
[----:B------:R-:W-:Y:S02]  /*1490*/  LEA R158, P2, R31, R129, 0x1 ;  /* 0x000000811f9e7211 */ /* 0x000fe400078408ff */
[----:B------:R-:W-:Y:S02]  /*14a0*/  LEA.HI.X.SX32 R161, R29, R35, 0x1, P1 ;  /* 0x000000231da17211 */ /* 0x000fe400008f0eff */
[----:B------:R-:W-:Y:S01]  /*14b0*/  LEA.HI.X.SX32 R177, R22, R41, 0x1, P4 ;  /* 0x0000002916b17211 */ /* 0x000fe200020f0eff */
[----:B------:R-:W-:Y:S01]  /*14c0*/  IMAD R22, R59, 0x2, R21 ;  /* 0x000000023b167824 */ /* 0x000fe200078e0215 */
[----:B------:R-:W-:-:S02]  /*14d0*/  LEA R154, P1, R26, R129, 0x1 ;  /* 0x000000811a9a7211 */ /* 0x000fc400078208ff */
[----:B------:R-:W-:Y:S02]  /*14e0*/  LEA R156, P3, R24, R129, 0x1 ;  /* 0x00000081189c7211 */ /* 0x000fe400078608ff */
[----:B------:R-:W-:Y:S02]  /*14f0*/  LEA.HI.X.SX32 R159, R31, R35, 0x1, P2 ;  /* 0x000000231f9f7211 */ /* 0x000fe400010f0eff */
[----:B------:R-:W-:Y:S02]  /*1500*/  LEA R152, P2, R28, R129, 0x1 ;  /* 0x000000811c987211 */ /* 0x000fe400078408ff */
[----:B------:R-:W-:Y:S02]  /*1510*/  LEA.HI.X.SX32 R155, R26, R35, 0x1, P1 ;  /* 0x000000231a9b7211 */ /* 0x000fe400008f0eff */
[----:B------:R-:W-:Y:S02]  /*1520*/  LEA R148, P1, R32, R129, 0x1 ;  /* 0x0000008120947211 */ /* 0x000fe400078208ff */
[----:B------:R-:W-:-:S02]  /*1530*/  LEA R23, R59, R22, 0x1 ;  /* 0x000000163b177211 */ /* 0x000fc400078e08ff */
[----:B------:R-:W-:Y:S02]  /*1540*/  LEA.HI.X.SX32 R157, R24, R35, 0x1, P3 ;  /* 0x00000023189d7211 */ /* 0x000fe400018f0eff */
[----:B------:R-:W-:Y:S01]  /*1550*/  LEA R150, P3, R30, R129, 0x1 ;  /* 0x000000811e967211 */ /* 0x000fe200078608ff */
[----:B------:R-:W-:Y:S01]  /*1560*/  IMAD R24, R59, 0x2, R23 ;  /* 0x000000023b187824 */ /* 0x000fe200078e0217 */
[----:B------:R-:W-:Y:S02]  /*1570*/  LEA.HI.X.SX32 R153, R28, R35, 0x1, P2 ;  /* 0x000000231c997211 */ /* 0x000fe400010f0eff */
[----:B------:R-:W-:Y:S02]  /*1580*/  LEA R146, P2, R33, R129, 0x1 ;  /* 0x0000008121927211 */ /* 0x000fe400078408ff */
[----:B------:R-:W-:Y:S01]  /*1590*/  LEA.HI.X.SX32 R149, R32, R35, 0x1, P1 ;  /* 0x0000002320957211 */ /* 0x000fe200008f0eff */
[----:B------:R-:W-:Y:S01]  /*15a0*/  VIADD R32, R18, UR6 ;  /* 0x0000000612207c36 */ /* 0x000fe20008000000 */
[----:B------:R-:W-:-:S02]  /*15b0*/  LEA R142, P1, R8, R129, 0x1 ;  /* 0x00000081088e7211 */ /* 0x000fc400078208ff */
[----:B------:R-:W-:Y:S02]  /*15c0*/  LEA.HI.X.SX32 R151, R30, R35, 0x1, P3 ;  /* 0x000000231e977211 */ /* 0x000fe400018f0eff */
[----:B------:R-:W-:Y:S02]  /*15d0*/  LEA R144, P3, R34, R129, 0x1 ;  /* 0x0000008122907211 */ /* 0x000fe400078608ff */
[----:B------:R-:W-:Y:S02]  /*15e0*/  LEA.HI.X.SX32 R147, R33, R35, 0x1, P2 ;  /* 0x0000002321937211 */ /* 0x000fe400010f0eff */
[----:B------:R-:W-:Y:S02]  /*15f0*/  LEA R140, P2, R11, R129, 0x1 ;  /* 0x000000810b8c7211 */ /* 0x000fe400078408ff */
[-C--:B------:R-:W-:Y:S01]  /*1600*/  LEA.HI.X.SX32 R143, R8, R35.reuse, 0x1, P1 ;  /* 0x00000023088f7211 */ /* 0x080fe200008f0eff */
[----:B------:R-:W-:Y:S01]  /*1610*/  IMAD R8, R59, 0x2, R24 ;  /* 0x000000023b087824 */ /* 0x000fe200078e0218 */
[----:B------:R-:W-:-:S02]  /*1620*/  LEA.HI.X.SX32 R145, R34, R35, 0x1, P3 ;  /* 0x0000002322917211 */ /* 0x000fc400018f0eff */
[C---:B------:R-:W-:Y:S02]  /*1630*/  LEA R138, P3, R12.reuse, R129, 0x1 ;  /* 0x000000810c8a7211 */ /* 0x040fe400078608ff */
[-C--:B------:R-:W-:Y:S01]  /*1640*/  LEA.HI.X.SX32 R141, R11, R35.reuse, 0x1, P2 ;  /* 0x000000230b8d7211 */ /* 0x080fe200010f0eff */
[C---:B------:R-:W-:Y:S01]  /*1650*/  IMAD R11, R59.reuse, 0x2, R8 ;  /* 0x000000023b0b7824 */ /* 0x040fe200078e0208 */
[----:B------:R-:W-:Y:S02]  /*1660*/  LEA.HI.X.SX32 R139, R12, R35, 0x1, P3 ;  /* 0x000000230c8b7211 */ /* 0x000fe400018f0eff */
[CC--:B------:R-:W-:Y:S01]  /*1670*/  LEA R136, P1, R16.reuse, R129.reuse, 0x1 ;  /* 0x0000008110887211 */ /* 0x0c0fe200078208ff */
[----:B------:R-:W-:Y:S01]  /*1680*/  IMAD R12, R59, 0x2, R11 ;  /* 0x000000023b0c7824 */ /* 0x000fe200078e020b */
[----:B------:R-:W-:Y:S02]  /*1690*/  LEA R134, P2, R17, R129, 0x1 ;  /* 0x0000008111867211 */ /* 0x000fe400078408ff */
[----:B------:R-:W-:Y:S01]  /*16a0*/  LEA.HI.X.SX32 R137, R16, R35, 0x1, P1 ;  /* 0x0000002310897211 */ /* 0x000fe200008f0eff */
[----:B------:R-:W-:Y:S01]  /*16b0*/  IMAD R16, R59, 0x2, R12 ;  /* 0x000000023b107824 */ /* 0x000fe200078e020c */
[----:B------:R-:W-:-:S02]  /*16c0*/  LEA R132, P3, R20, R129, 0x1 ;  /* 0x0000008114847211 */ /* 0x000fc400078608ff */
[----:B------:R-:W-:Y:S02]  /*16d0*/  LEA.HI.X.SX32 R135, R17, R35, 0x1, P2 ;  /* 0x0000002311877211 */ /* 0x000fe400010f0eff */
[----:B------:R-:W-:Y:S02]  /*16e0*/  LEA R42, P2, R22, R129, 0x1 ;  /* 0x00000081162a7211 */ /* 0x000fe400078408ff */
[----:B------:R-:W-:Y:S02]  /*16f0*/  LEA R17, R59, R16, 0x1 ;  /* 0x000000103b117211 */ /* 0x000fe400078e08ff */
[----:B------:R-:W-:Y:S02]  /*1700*/  LEA.HI.X.SX32 R133, R20, R35, 0x1, P3 ;  /* 0x0000002314857211 */ /* 0x000fe400018f0eff */
[-C--:B------:R-:W-:Y:S01]  /*1710*/  LEA R40, P1, R21, R129.reuse, 0x1 ;  /* 0x0000008115287211 */ /* 0x080fe200078208ff */
[----:B------:R-:W-:Y:S01]  /*1720*/  IMAD R20, R59, 0x2, R17 ;  /* 0x000000023b147824 */ /* 0x000fe200078e0211 */
[----:B------:R-:W-:-:S02]  /*1730*/  LEA R44, P3, R23, R129, 0x1 ;  /* 0x00000081172c7211 */ /* 0x000fc400078608ff */
[----:B------:R-:W-:Y:S02]  /*1740*/  LEA.HI.X.SX32 R43, R22, R35, 0x1, P2 ;  /* 0x00000023162b7211 */ /* 0x000fe400010f0eff */
[----:B------:R-:W-:Y:S02]  /*1750*/  LEA R48, P2, R8, R129, 0x1 ;  /* 0x0000008108307211 */ /* 0x000fe400078408ff */
[-C--:B------:R-:W-:Y:S02]  /*1760*/  LEA.HI.X.SX32 R41, R21, R35.reuse, 0x1, P1 ;  /* 0x0000002315297211 */ /* 0x080fe400008f0eff */
[----:B------:R-:W-:Y:S02]  /*1770*/  LEA.HI.X.SX32 R45, R23, R35, 0x1, P3 ;  /* 0x00000023172d7211 */ /* 0x000fe400018f0eff */
[-C--:B------:R-:W-:Y:S02]  /*1780*/  LEA R46, P1, R24, R129.reuse, 0x1 ;  /* 0x00000081182e7211 */ /* 0x080fe400078208ff */
[----:B------:R-:W-:-:S02]  /*1790*/  LEA R50, P3, R11, R129, 0x1 ;  /* 0x000000810b327211 */ /* 0x000fc400078608ff */
[-C--:B------:R-:W-:Y:S01]  /*17a0*/  LEA.HI.X.SX32 R49, R8, R35.reuse, 0x1, P2 ;  /* 0x0000002308317211 */ /* 0x080fe200010f0eff */
[----:B------:R-:W-:Y:S01]  /*17b0*/  IMAD R8, R59, 0x2, R20 ;  /* 0x000000023b087824 */ /* 0x000fe200078e0214 */
[----:B------:R-:W-:Y:S02]  /*17c0*/  SHF.R.U32.HI R22, RZ, 0x2, R0 ;  /* 0x00000002ff167819 */ /* 0x000fe40000011600 */
[-C--:B------:R-:W-:Y:S02]  /*17d0*/  LEA.HI.X.SX32 R47, R24, R35.reuse, 0x1, P1 ;  /* 0x00000023182f7211 */ /* 0x080fe400008f0eff */
[----:B------:R-:W-:Y:S01]  /*17e0*/  LEA.HI.X.SX32 R51, R11, R35, 0x1, P3 ;  /* 0x000000230b337211 */ /* 0x000fe200018f0eff */
[----:B------:R-:W-:Y:S01]  /*17f0*/  IMAD R11, R59, 0x2, R8 ;  /* 0x000000023b0b7824 */ /* 0x000fe200078e0208 */
[----:B------:R-:W-:Y:S02]  /*1800*/  LEA R52, P1, R12, R129, 0x1 ;  /* 0x000000810c347211 */ /* 0x000fe400078208ff */
[----:B------:R-:W-:-:S02]  /*1810*/  SGXT.U32 R22, R22, 0x3 ;  /* 0x000000031616781a */ /* 0x000fc40000000000 */
[----:B------:R-:W-:Y:S01]  /*1820*/  LEA.HI.X.SX32 R53, R12, R35, 0x1, P1 ;  /* 0x000000230c357211 */ /* 0x000fe200008f0eff */
[----:B------:R-:W-:Y:S01]  /*1830*/  IMAD R12, R59, 0x2, R11 ;  /* 0x000000023b0c7824 */ /* 0x000fe200078e020b */
[-C--:B------:R-:W-:Y:S02]  /*1840*/  LEA R54, P2, R16, R129.reuse, 0x1 ;  /* 0x0000008110367211 */ /* 0x080fe400078408ff */
[----:B------:R-:W-:Y:S02]  /*1850*/  LEA R56, P3, R17, R129, 0x1 ;  /* 0x0000008111387211 */ /* 0x000fe400078608ff */
[----:B------:R-:W-:Y:S02]  /*1860*/  SHF.R.U32.HI R21, RZ, 0x3, R10 ;  /* 0x00000003ff157819 */ /* 0x000fe4000001160a */
[C---:B------:R-:W-:Y:S02]  /*1870*/  LOP3.LUT R30, R22.reuse, 0x10, RZ, 0xfc, !PT ;  /* 0x00000010161e7812 */ /* 0x040fe400078efcff */
[----:B------:R-:W-:-:S02]  /*1880*/  LOP3.LUT R31, R22, 0x18, RZ, 0xfc, !PT ;  /* 0x00000018161f7812 */ /* 0x000fc400078efcff */
[-C--:B------:R-:W-:Y:S02]  /*1890*/  LEA.HI.X.SX32 R55, R16, R35.reuse, 0x1, P2 ;  /* 0x0000002310377211 */ /* 0x080fe400010f0eff */
[----:B------:R-:W-:Y:S02]  /*18a0*/  LEA.HI.X.SX32 R57, R17, R35, 0x1, P3 ;  /* 0x0000002311397211 */ /* 0x000fe400018f0eff */
[----:B------:R-:W-:Y:S02]  /*18b0*/  LOP3.LUT R23, R21, 0xc, RZ, 0xc0, !PT ;  /* 0x0000000c15177812 */ /* 0x000fe400078ec0ff */
[----:B------:R-:W-:Y:S02]  /*18c0*/  LEA R30, R30, UR6, 0x4 ;  /* 0x000000061e1e7c11 */ /* 0x000fe4000f8e20ff */
[----:B------:R-:W-:Y:S02]  /*18d0*/  LEA R31, R31, UR6, 0x4 ;  /* 0x000000061f1f7c11 */ /* 0x000fe4000f8e20ff */
[-C--:B------:R-:W-:Y:S01]  /*18e0*/  LEA R58, P1, R20, R129.reuse, 0x1 ;  /* 0x00000081143a7211 */ /* 0x080fe200078208ff */
[----:B------:R-:W-:Y:S01]  /*18f0*/  IMAD.IADD R21, R23, 0x1, R30 ;  /* 0x0000000117157824 */ /* 0x000fe200078e021e */
[----:B------:R-:W-:-:S02]  /*1900*/  LEA R124, P2, R8, R129, 0x1 ;  /* 0x00000081087c7211 */ /* 0x000fc400078408ff */
[-C--:B------:R-:W-:Y:S02]  /*1910*/  LEA R126, P3, R11, R129.reuse, 0x1 ;  /* 0x000000810b7e7211 */ /* 0x080fe400078608ff */
[----:B------:R-:W-:Y:S02]  /*1920*/  LEA R128, P4, R12, R129, 0x1 ;  /* 0x000000810c807211 */ /* 0x000fe400078808ff */
[C---:B------:R-:W-:Y:S02]  /*1930*/  LOP3.LUT R29, R22.reuse, 0x8, RZ, 0xfc, !PT ;  /* 0x00000008161d7812 */ /* 0x040fe400078efcff */
[----:B------:R-:W-:Y:S02]  /*1940*/  LOP3.LUT R28, R19, 0x10, R0, 0x78, !PT ;  /* 0x00000010131c7812 */ /* 0x000fe400078e7800 */
[----:B------:R-:W-:Y:S02]  /*1950*/  LOP3.LUT R24, R22, R27, RZ, 0xfc, !PT ;  /* 0x0000001b16187212 */ /* 0x000fe400078efcff */
[----:B------:R-:W-:-:S02]  /*1960*/  LOP3.LUT R25, R27, 0x8, R22, 0xfe, !PT ;  /* 0x000000081b197812 */ /* 0x000fc400078efe16 */
[C-C-:B------:R-:W-:Y:S02]  /*1970*/  LOP3.LUT R26, R27.reuse, 0x10, R22.reuse, 0xfe, !PT ;  /* 0x000000101b1a7812 */ /* 0x140fe400078efe16 */
[----:B------:R-:W-:Y:S01]  /*1980*/  LOP3.LUT R27, R27, 0x18, R22, 0xfe, !PT ;  /* 0x000000181b1b7812 */ /* 0x000fe200078efe16 */
[----:B------:R-:W-:Y:S01]  /*1990*/  IMAD.IADD R22, R23, 0x1, R31 ;  /* 0x0000000117167824 */ /* 0x000fe200078e021f */
[-C--:B------:R-:W-:Y:S01]  /*19a0*/  LEA.HI.X.SX32 R59, R20, R35.reuse, 0x1, P1 ;  /* 0x00000023143b7211 */ /* 0x080fe200008f0eff */
[----:B------:R-:W-:Y:S01]  /*19b0*/  IMAD.MOV.U32 R20, RZ, RZ, RZ ;  /* 0x000000ffff147224 */ /* 0x000fe200078e00ff */
[-C--:B------:R-:W-:Y:S01]  /*19c0*/  LEA.HI.X.SX32 R125, R8, R35.reuse, 0x1, P2 ;  /* 0x00000023087d7211 */ /* 0x080fe200010f0eff */
[----:B------:R-:W-:Y:S01]  /*19d0*/  IMAD.MOV.U32 R8, RZ, RZ, RZ ;  /* 0x000000ffff087224 */ /* 0x000fe200078e00ff */
[-C--:B------:R-:W-:Y:S01]  /*19e0*/  LEA.HI.X.SX32 R127, R11, R35.reuse, 0x1, P3 ;  /* 0x000000230b7f7211 */ /* 0x080fe200018f0eff */
[----:B------:R-:W-:Y:S01]  /*19f0*/  IMAD.MOV.U32 R11, RZ, RZ, 0x3f800000 ;  /* 0x3f800000ff0b7424 */ /* 0x000fe200078e00ff */
[----:B------:R-:W-:Y:S01]  /*1a00*/  LEA.HI.X.SX32 R129, R12, R35, 0x1, P4 ;  /* 0x000000230c817211 */ /* 0x000fe200020f0eff */
[----:B------:R-:W-:Y:S01]  /*1a10*/  IMAD.MOV.U32 R35, RZ, RZ, 0x3f800000 ;  /* 0x3f800000ff237424 */ /* 0x000fe200078e00ff */
[----:B------:R-:W-:-:S02]  /*1a20*/  LOP3.LUT P1, RZ, R0, 0x3, RZ, 0xc0, !PT ;  /* 0x0000000300ff7812 */ /* 0x000fc4000782c0ff */
[C---:B------:R-:W-:Y:S02]  /*1a30*/  LOP3.LUT R16, R3.reuse, 0x40, RZ, 0x3c, !PT ;  /* 0x0000004003107812 */ /* 0x040fe400078e3cff */
[----:B------:R-:W-:Y:S02]  /*1a40*/  LOP3.LUT R17, R3, 0x60, RZ, 0x3c, !PT ;  /* 0x0000006003117812 */ /* 0x000fe400078e3cff */
[----:B------:R-:W-:Y:S02]  /*1a50*/  MOV R12, 0x3f800000 ;  /* 0x3f800000000c7802 */ /* 0x000fe40000000f00 */
[----:B------:R-:W-:Y:S02]  /*1a60*/  LEA R29, R29, UR6, 0x4 ;  /* 0x000000061d1d7c11 */ /* 0x000fe4000f8e20ff */
[----:B------:R-:W-:Y:S02]  /*1a70*/  LOP3.LUT R33, R14, 0x40, RZ, 0x3c, !PT ;  /* 0x000000400e217812 */ /* 0x000fe400078e3cff */
[----:B------:R-:W-:-:S02]  /*1a80*/  LOP3.LUT R34, R28, 0x20, RZ, 0x3c, !PT ;  /* 0x000000201c227812 */ /* 0x000fc400078e3cff */
[C---:B------:R-:W-:Y:S02]  /*1a90*/  LOP3.LUT R19, R28.reuse, 0x40, RZ, 0x3c, !PT ;  /* 0x000000401c137812 */ /* 0x040fe400078e3cff */
[----:B------:R-:W-:Y:S02]  /*1aa0*/  LOP3.LUT R18, R28, 0x60, RZ, 0x3c, !PT ;  /* 0x000000601c127812 */ /* 0x000fe400078e3cff */
[----:B------:R-:W-:-:S07]  /*1ab0*/  LOP3.LUT R23, R15, 0x20, RZ, 0x3c, !PT ;  /* 0x000000200f177812 */ /* 0x000fce00078e3cff */
.L_x_1:
[----:B------:R-:W-:-:S04]  /*1ac0*/  IMAD.WIDE R60, R20, 0x2, R230 ;  /* 0x00000002143c7825 */ /* 0x000fc800078e02e6 */
[C---:B------:R-:W-:Y:S01]  /*1ad0*/  IMAD.WIDE R64, R20.reuse, 0x2, R226 ;  /* 0x0000000214407825 */ /* 0x040fe200078e02e2 */
[----:B------:R0:W2:Y:S03]  /*1ae0*/  LDG.E.U16 R96, desc[UR10][R60.64] ;  /* 0x0000000a3c607981 */ /* 0x0000a6000c1e1500 */
[C---:B------:R-:W-:Y:S01]  /*1af0*/  IMAD.WIDE R100, R20.reuse, 0x2, R224 ;  /* 0x0000000214647825 */ /* 0x040fe200078e02e0 */
[----:B------:R1:W3:Y:S03]  /*1b00*/  LDG.E.U16 R98, desc[UR10][R64.64] ;  /* 0x0000000a40627981 */ /* 0x0002e6000c1e1500 */
[C---:B------:R-:W-:Y:S02]  /*1b10*/  IMAD.WIDE R102, R20.reuse, 0x2, R222 ;  /* 0x0000000214667825 */ /* 0x040fe400078e02de */
[----:B------:R-:W4:Y:S02]  /*1b20*/  LDG.E.U16 R100, desc[UR10][R100.64] ;  /* 0x0000000a64647981 */ /* 0x000f24000c1e1500 */
[----:B------:R-:W-:-:S02]  /*1b30*/  IMAD.WIDE R62, R20, 0x2, R228 ;  /* 0x00000002143e7825 */ /* 0x000fc400078e02e4 */
[----:B------:R-:W5:Y:S02]  /*1b40*/  LDG.E.U16 R102, desc[UR10][R102.64] ;  /* 0x0000000a66667981 */ /* 0x000f64000c1e1500 */
[C---:B------:R-:W-:Y:S02]  /*1b50*/  IMAD.WIDE R66, R20.reuse, 0x2, R220 ;  /* 0x0000000214427825 */ /* 0x040fe400078e02dc */
[----:B------:R1:W3:Y:S02]  /*1b60*/  LDG.E.U16 R97, desc[UR10][R62.64] ;  /* 0x0000000a3e617981 */ /* 0x0002e4000c1e1500 */
[C---:B------:R-:W-:Y:S02]  /*1b70*/  IMAD.WIDE R90, R20.reuse, 0x2, R212 ;  /* 0x00000002145a7825 */ /* 0x040fe400078e02d4 */
[----:B------:R1:W3:Y:S02]  /*1b80*/  LDG.E.U16 R99, desc[UR10][R66.64] ;  /* 0x0000000a42637981 */ /* 0x0002e4000c1e1500 */
[----:B------:R-:W-:-:S02]  /*1b90*/  IMAD.WIDE R88, R20, 0x2, R210 ;  /* 0x0000000214587825 */ /* 0x000fc400078e02d2 */
[----:B------:R-:W3:Y:S02]  /*1ba0*/  LDG.E.U16 R101, desc[UR10][R90.64] ;  /* 0x0000000a5a657981 */ /* 0x000ee4000c1e1500 */
[C---:B------:R-:W-:Y:S02]  /*1bb0*/  IMAD.WIDE R86, R20.reuse, 0x2, R208 ;  /* 0x0000000214567825 */ /* 0x040fe400078e02d0 */
[----:B------:R-:W3:Y:S02]  /*1bc0*/  LDG.E.U16 R110, desc[UR10][R88.64] ;  /* 0x0000000a586e7981 */ /* 0x000ee4000c1e1500 */
[C---:B------:R-:W-:Y:S02]  /*1bd0*/  IMAD.WIDE R104, R20.reuse, 0x2, R218 ;  /* 0x0000000214687825 */ /* 0x040fe400078e02da */
[----:B------:R1:W3:Y:S02]  /*1be0*/  LDG.E.U16 R103, desc[UR10][R86.64] ;  /* 0x0000000a56677981 */ /* 0x0002e4000c1e1500 */
[----:B------:R-:W-:-:S02]  /*1bf0*/  IMAD.WIDE R106, R20, 0x2, R216 ;  /* 0x00000002146a7825 */ /* 0x000fc400078e02d8 */
[----:B------:R-:W3:Y:S02]  /*1c00*/  LDG.E.U16 R104, desc[UR10][R104.64] ;  /* 0x0000000a68687981 */ /* 0x000ee4000c1e1500 */
[C---:B0-----:R-:W-:Y:S02]  /*1c10*/  IMAD.WIDE R60, R20.reuse, 0x2, R204 ;  /* 0x00000002143c7825 */ /* 0x041fe400078e02cc */
[----:B------:R-:W2:Y:S02]  /*1c20*/  LDG.E.U16 R106, desc[UR10][R106.64] ;  /* 0x0000000a6a6a7981 */ /* 0x000ea4000c1e1500 */
[C---:B-1----:R-:W-:Y:S02]  /*1c30*/  IMAD.WIDE R64, R20.reuse, 0x2, R200 ;  /* 0x0000000214407825 */ /* 0x042fe400078e02c8 */
[----:B------:R0:W5:Y:S02]  /*1c40*/  LDG.E.U16 R112, desc[UR10][R60.64] ;  /* 0x0000000a3c707981 */ /* 0x000164000c1e1500 */
[----:B------:R-:W-:-:S02]  /*1c50*/  IMAD.WIDE R62, R20, 0x2, R202 ;  /* 0x00000002143e7825 */ /* 0x000fc400078e02ca */
[----:B------:R1:W3:Y:S02]  /*1c60*/  LDG.E.U16 R105, desc[UR10][R64.64] ;  /* 0x0000000a40697981 */ /* 0x0002e4000c1e1500 */
[C---:B------:R-:W-:Y:S02]  /*1c70*/  IMAD.WIDE R66, R20.reuse, 0x2, R196 ;  /* 0x0000000214427825 */ /* 0x040fe400078e02c4 */
[----:B------:R1:W3:Y:S02]  /*1c80*/  LDG.E.U16 R118, desc[UR10][R62.64] ;  /* 0x0000000a3e767981 */ /* 0x0002e4000c1e1500 */
[C---:B------:R-:W-:Y:S02]  /*1c90*/  IMAD.WIDE R84, R20.reuse, 0x2, R194 ;  /* 0x0000000214547825 */ /* 0x040fe400078e02c2 */
[----:B------:R1:W3:Y:S02]  /*1ca0*/  LDG.E.U16 R120, desc[UR10][R66.64] ;  /* 0x0000000a42787981 */ /* 0x0002e4000c1e1500 */
        /* <DEDUP_REMOVED lines=12> */
[----:B0-----:R-:W-:-:S02]  /*1d70*/  IMAD.WIDE R60, R20, 0x2, R186 ;  /* 0x00000002143c7825 */ /* 0x001fc400078e02ba */
[----:B------:R-:W3:Y:S02]  /*1d80*/  LDG.E.U16 R108, desc[UR10][R108.64] ;  /* 0x0000000a6c6c7981 */ /* 0x000ee4000c1e1500 */
[C---:B-1----:R-:W-:Y:S02]  /*1d90*/  IMAD.WIDE R64, R20.reuse, 0x2, R178 ;  /* 0x0000000214407825 */ /* 0x042fe400078e02b2 */
[----:B------:R-:W3:Y:S02]  /*1da0*/  LDG.E.U16 R60, desc[UR10][R60.64] ;  /* 0x0000000a3c3c7981 */ /* 0x000ee4000c1e1500 */
[C---:B------:R-:W-:Y:S02]  /*1db0*/  IMAD.WIDE R62, R20.reuse, 0x2, R184 ;  /* 0x00000002143e7825 */ /* 0x040fe400078e02b8 */
[----:B------:R-:W3:Y:S02]  /*1dc0*/  LDG.E.U16 R64, desc[UR10][R64.64] ;  /* 0x0000000a40407981 */ /* 0x000ee4000c1e1500 */
[----:B------:R-:W-:-:S02]  /*1dd0*/  IMAD.WIDE R66, R20, 0x2, R176 ;  /* 0x0000000214427825 */ /* 0x000fc400078e02b0 */
[----:B------:R-:W3:Y:S02]  /*1de0*/  LDG.E.U16 R63, desc[UR10][R62.64] ;  /* 0x0000000a3e3f7981 */ /* 0x000ee4000c1e1500 */
[C---:B------:R-:W-:Y:S02]  /*1df0*/  IMAD.WIDE R84, R20.reuse, 0x2, R36 ;  /* 0x0000000214547825 */ /* 0x040fe400078e0224 */
        /* <DEDUP_REMOVED lines=10> */
[----:B------:R-:W3:Y:S04]  /*1ea0*/  LDG.E.U16 R236, desc[UR10][R92.64] ;  /* 0x0000000a5cec7981 */ /* 0x000ee8000c1e1500 */
[----:B------:R-:W3:Y:S01]  /*1eb0*/  LDG.E.U16 R240, desc[UR10][R94.64] ;  /* 0x0000000a5ef07981 */ /* 0x000ee2000c1e1500 */
[----:B------:R-:W-:Y:S06]  /*1ec0*/  BAR.SYNC.DEFER_BLOCKING 0x0 ;  /* 0x0000000000007b1d */ /* 0x000fec0000010000 */
[----:B----4-:R-:W-:Y:S04]  /*1ed0*/  STS.U16 [R3+UR6+0x400], R100 ;  /* 0x0004006403007988 */ /* 0x010fe80008000406 */
[----:B--2---:R-:W-:Y:S04]  /*1ee0*/  STS.U16 [R3+UR6+0x800], R106 ;  /* 0x0008006a03007988 */ /* 0x004fe80008000406 */
[----:B-----5:R-:W-:Y:S04]  /*1ef0*/  STS.U16 [R3+UR6+0x1000], R112 ;  /* 0x0010007003007988 */ /* 0x020fe80008000406 */
[----:B---3--:R-:W-:Y:S04]  /*1f00*/  STS.U16 [R3+UR6+0x1400], R120 ;  /* 0x0014007803007988 */ /* 0x008fe80008000406 */
[----:B------:R-:W-:Y:S04]  /*1f10*/  STS.U16 [R3+UR6+0x1800], R234 ;  /* 0x001800ea03007988 */ /* 0x000fe80008000406 */
[----:B------:R-:W-:Y:S04]  /*1f20*/  STS.U16 [R3+UR6+0x1c00], R238 ;  /* 0x001c00ee03007988 */ /* 0x000fe80008000406 */
[----:B------:R-:W-:Y:S04]  /*1f30*/  STS.U16 [R3+UR6], R114 ;  /* 0x0000007203007988 */ /* 0x000fe80008000406 */
[----:B------:R-:W-:Y:S04]  /*1f40*/  STS.U16 [R3+UR6+0xc00], R116 ;  /* 0x000c007403007988 */ /* 0x000fe80008000406 */
        /* <DEDUP_REMOVED lines=23> */
[----:B------:R-:W-:Y:S01]  /*20c0*/  STS.U16 [R17+UR6+0x1f00], R240 ;  /* 0x001f00f011007988 */ /* 0x000fe20008000406 */
[----:B------:R-:W-:Y:S06]  /*20d0*/  BAR.SYNC.DEFER_BLOCKING 0x0 ;  /* 0x0000000000007b1d */ /* 0x000fec0000010000 */
[----:B------:R-:W-:Y:S04]  /*20e0*/  LDSM.16.MT88.4 R116, [R15+UR6+0x2000] ;  /* 0x002000060f74783b */ /* 0x000fe80008004200 */
[----:B------:R-:W0:Y:S04]  /*20f0*/  LDSM.16.M88.4 R60, [R14+UR6] ;  /* 0x000000060e3c783b */ /* 0x000e280008000200 */
[----:B------:R-:W1:Y:S04]  /*2100*/  LDSM.16.M88.4 R64, [R14+UR6+0x1000] ;  /* 0x001000060e40783b */ /* 0x000e680008000200 */
[----:B------:R-:W2:Y:S04]  /*2110*/  LDSM.16.MT88.4 R92, [R23+UR6+0x2000] ;  /* 0x00200006175c783b */ /* 0x000ea80008004200 */
[----:B------:R-:W3:Y:S04]  /*2120*/  LDSM.16.MT88.4 R112, [R15+UR6+0x2400] ;  /* 0x002400060f70783b */ /* 0x000ee80008004200 */
[----:B------:R-:W4:Y:S04]  /*2130*/  LDSM.16.MT88.4 R84, [R23+UR6+0x2400] ;  /* 0x002400061754783b */ /* 0x000f280008004200 */
[----:B------:R-:W-:Y:S04]  /*2140*/  LDSM.16.MT88.4 R108, [R15+UR6+0x2800] ;  /* 0x002800060f6c783b */ /* 0x000fe80008004200 */
[----:B------:R-:W-:Y:S04]  /*2150*/  LDSM.16.M88.4 R104, [R33+UR6+0x1000] ;  /* 0x001000062168783b */ /* 0x000fe80008000200 */
[----:B------:R-:W5:Y:S04]  /*2160*/  LDSM.16.M88.4 R100, [R33+UR6] ;  /* 0x000000062164783b */ /* 0x000f680008000200 */
[----:B------:R-:W5:Y:S01]  /*2170*/  LDSM.16.MT88.4 R96, [R23+UR6+0x2800] ;  /* 0x002800061760783b */ /* 0x000f620008004200 */
[C---:B0-----:R-:W-:Y:S06]  /*2180*/  HMMA.16816.F32.BF16 R120, R116.reuse, R60, RZ ;  /* 0x0000003c7478723c */ /* 0x041fec00000418ff */
[-C--:B-1----:R-:W-:Y:S06]  /*2190*/  HMMA.16816.F32.BF16 R116, R116, R64.reuse, RZ ;  /* 0x000000407474723c */ /* 0x082fec00000418ff */
[C---:B--2---:R-:W-:Y:S06]  /*21a0*/  HMMA.16816.F32.BF16 R88, R92.reuse, R64, RZ ;  /* 0x000000405c58723c */ /* 0x044fec00000418ff */
[----:B------:R-:W-:Y:S06]  /*21b0*/  HMMA.16816.F32.BF16 R92, R92, R60, RZ ;  /* 0x0000003c5c5c723c */ /* 0x000fec00000418ff */
[C---:B---3--:R-:W-:Y:S06]  /*21c0*/  HMMA.16816.F32.BF16 R120, R112.reuse, R62, R120 ;  /* 0x0000003e7078723c */ /* 0x048fec0000041878 */
[-C--:B------:R-:W-:Y:S01]  /*21d0*/  HMMA.16816.F32.BF16 R116, R112, R66.reuse, R116 ;  /* 0x000000427074723c */ /* 0x080fe20000041874 */
[----:B------:R-:W-:Y:S05]  /*21e0*/  LDSM.16.MT88.4 R112, [R23+UR6+0x2c00] ;  /* 0x002c00061770783b */ /* 0x000fea0008004200 */
[C---:B----4-:R-:W-:Y:S01]  /*21f0*/  HMMA.16816.F32.BF16 R88, R84.reuse, R66, R88 ;  /* 0x000000425458723c */ /* 0x050fe20000041858 */
[----:B------:R-:W0:Y:S05]  /*2200*/  LDSM.16.MT88.4 R64, [R15+UR6+0x2c00] ;  /* 0x002c00060f40783b */ /* 0x000e2a0008004200 */
[----:B------:R-:W-:Y:S06]  /*2210*/  HMMA.16816.F32.BF16 R92, R84, R62, R92 ;  /* 0x0000003e545c723c */ /* 0x000fec000004185c */
[C---:B-----5:R-:W-:Y:S06]  /*2220*/  HMMA.16816.F32.BF16 R120, R108.reuse, R100, R120 ;  /* 0x000000646c78723c */ /* 0x060fec0000041878 */
[-C--:B------:R-:W-:Y:S01]  /*2230*/  HMMA.16816.F32.BF16 R116, R108, R104.reuse, R116 ;  /* 0x000000686c74723c */ /* 0x080fe20000041874 */
[----:B------:R-:W-:Y:S05]  /*2240*/  BAR.SYNC.DEFER_BLOCKING 0x0 ;  /* 0x0000000000007b1d */ /* 0x000fea0000010000 */
[C---:B------:R-:W-:Y:S06]  /*2250*/  HMMA.16816.F32.BF16 R88, R96.reuse, R104, R88 ;  /* 0x000000686058723c */ /* 0x040fec0000041858 */
[----:B------:R-:W-:-:S12]  /*2260*/  HMMA.16816.F32.BF16 R92, R96, R100, R92 ;  /* 0x00000064605c723c */ /* 0x000fd8000004185c */
[C---:B0-----:R-:W-:Y:S06]  /*2270*/  HMMA.16816.F32.BF16 R116, R64.reuse, R106, R116 ;  /* 0x0000006a4074723c */ /* 0x041fec0000041874 */
[----:B------:R-:W-:Y:S06]  /*2280*/  HMMA.16816.F32.BF16 R120, R64, R102, R120 ;  /* 0x000000664078723c */ /* 0x000fec0000041878 */
[----:B------:R-:W-:Y:S01]  /*2290*/  HMMA.16816.F32.BF16 R88, R112, R106, R88 ;  /* 0x0000006a7058723c */ /* 0x000fe20000041858 */
[----:B------:R-:W-:-:S05]  /*22a0*/  IADD3 R63, R13, UR4, RZ ;  /* 0x000000040d3f7c10 */ /* 0x000fca000fffe0ff */
[----:B------:R-:W-:Y:S01]  /*22b0*/  HMMA.16816.F32.BF16 R92, R112, R102, R92 ;  /* 0x00000066705c723c */ /* 0x000fe2000004185c */
[----:B------:R-:W-:-:S05]  /*22c0*/  VIADD R60, R63, 0x20 ;  /* 0x000000203f3c7836 */ /* 0x000fca0000000000 */
[-C--:B------:R-:W-:Y:S01]  /*22d0*/  ISETP.GE.AND P6, PT, R24, R60.reuse, PT ;  /* 0x0000003c1800720c */ /* 0x080fe20003fc6270 */
[----:B------:R-:W-:Y:S01]  /*22e0*/  FMUL R62, R116, UR9 ;  /* 0x00000009743e7c20 */ /* 0x000fe20008400000 */
[-C--:B------:R-:W-:Y:S02]  /*22f0*/  ISETP.GE.AND P5, PT, R25, R60.reuse, PT ;  /* 0x0000003c1900720c */ /* 0x080fe40003fa6270 */
[-C--:B------:R-:W-:Y:S02]  /*2300*/  ISETP.GE.AND P2, PT, R26, R60.reuse, PT ;  /* 0x0000003c1a00720c */ /* 0x080fe40003f46270 */
[----:B------:R-:W-:Y:S01]  /*2310*/  ISETP.GE.AND P4, PT, R27, R60, PT ;  /* 0x0000003c1b00720c */ /* 0x000fe20003f86270 */
[----:B------:R-:W-:Y:S01]  /*2320*/  FMUL R60, R118, UR9 ;  /* 0x00000009763c7c20 */ /* 0x000fe20008400000 */
[----:B------:R-:W-:Y:S01]  /*2330*/  FMUL R86, R120, UR9 ;  /* 0x0000000978567c20 */ /* 0x000fe20008400000 */
[----:B------:R-:W-:Y:S01]  /*2340*/  FMUL R87, R121, UR9 ;  /* 0x0000000979577c20 */ /* 0x000fe20008400000 */
[----:B------:R-:W-:Y:S01]  /*2350*/  FMUL R64, R122, UR9 ;  /* 0x000000097a407c20 */ /* 0x000fe20008400000 */
[----:B------:R-:W-:Y:S01]  /*2360*/  FSEL R62, R62, -INF , P6 ;  /* 0xff8000003e3e7808 */ /* 0x000fe20003000000 */
[----:B------:R-:W-:Y:S01]  /*2370*/  FMUL R61, R88, UR9 ;  /* 0x00000009583d7c20 */ /* 0x000fe20008400000 */
[----:B------:R-:W-:Y:S01]  /*2380*/  FMUL R65, R90, UR9 ;  /* 0x000000095a417c20 */ /* 0x000fe20008400000 */
[----:B------:R-:W-:-:S02]  /*2390*/  FSEL R60, R60, -INF , P5 ;  /* 0xff8000003c3c7808 */ /* 0x000fc40002800000 */
[CC--:B------:R-:W-:Y:S02]  /*23a0*/  ISETP.GE.AND P3, PT, R24.reuse, R63.reuse, PT ;  /* 0x0000003f1800720c */ /* 0x0c0fe40003f66270 */
[-C--:B------:R-:W-:Y:S02]  /*23b0*/  ISETP.GT.AND P6, PT, R24, R63.reuse, PT ;  /* 0x0000003f1800720c */ /* 0x080fe40003fc4270 */
[----:B------:R-:W-:Y:S01]  /*23c0*/  ISETP.GE.AND P5, PT, R25, R63, PT ;  /* 0x0000003f1900720c */ /* 0x000fe20003fa6270 */
[----:B------:R-:W-:Y:S01]  /*23d0*/  VIADD R85, R63, 0x21 ;  /* 0x000000213f557836 */ /* 0x000fe20000000000 */
[----:B------:R-:W-:Y:S02]  /*23e0*/  FSEL R61, R61, -INF , P2 ;  /* 0xff8000003d3d7808 */ /* 0x000fe40001000000 */
[----:B------:R-:W-:Y:S02]  /*23f0*/  FSEL R65, R65, -INF , P4 ;  /* 0xff80000041417808 */ /* 0x000fe40002000000 */
[----:B------:R-:W-:-:S02]  /*2400*/  FSEL R86, R86, -INF , P3 ;  /* 0xff80000056567808 */ /* 0x000fc40001800000 */
[----:B------:R-:W-:Y:S02]  /*2410*/  FSEL R87, R87, -INF , P6 ;  /* 0xff80000057577808 */ /* 0x000fe40003000000 */
[----:B------:R-:W-:Y:S01]  /*2420*/  FSEL R64, R64, -INF , P5 ;  /* 0xff80000040407808 */ /* 0x000fe20002800000 */
[----:B------:R-:W-:Y:S01]  /*2430*/  FMUL R84, R123, UR9 ;  /* 0x000000097b547c20 */ /* 0x000fe20008400000 */
[-C--:B------:R-:W-:Y:S01]  /*2440*/  ISETP.GT.AND P2, PT, R25, R63.reuse, PT ;  /* 0x0000003f1900720c */ /* 0x080fe20003f44270 */
[----:B------:R-:W-:Y:S01]  /*2450*/  FMUL R66, R92, UR9 ;  /* 0x000000095c427c20 */ /* 0x000fe20008400000 */
[-C--:B------:R-:W-:Y:S01]  /*2460*/  ISETP.GE.AND P4, PT, R26, R63.reuse, PT ;  /* 0x0000003f1a00720c */ /* 0x080fe20003f86270 */
[----:B------:R-:W-:Y:S01]  /*2470*/  FMUL R67, R94, UR9 ;  /* 0x000000095e437c20 */ /* 0x000fe20008400000 */
[-C--:B------:R-:W-:Y:S02]  /*2480*/  ISETP.GT.AND P3, PT, R26, R63.reuse, PT ;  /* 0x0000003f1a00720c */ /* 0x080fe40003f64270 */
[----:B------:R-:W-:-:S02]  /*2490*/  ISETP.GE.AND P6, PT, R27, R63, PT ;  /* 0x0000003f1b00720c */ /* 0x000fc40003fc6270 */
[----:B------:R-:W-:Y:S01]  /*24a0*/  ISETP.GT.AND P5, PT, R27, R63, PT ;  /* 0x0000003f1b00720c */ /* 0x000fe20003fa4270 */
[----:B------:R-:W-:Y:S01]  /*24b0*/  FMUL R63, R93, UR9 ;  /* 0x000000095d3f7c20 */ /* 0x000fe20008400000 */
[----:B------:R-:W-:Y:S02]  /*24c0*/  FSEL R84, R84, -INF , P2 ;  /* 0xff80000054547808 */ /* 0x000fe40001000000 */
[----:B------:R-:W-:Y:S02]  /*24d0*/  FSEL R66, R66, -INF , P4 ;  /* 0xff80000042427808 */ /* 0x000fe40002000000 */
[----:B------:R-:W-:Y:S02]  /*24e0*/  FSEL R63, R63, -INF , P3 ;  /* 0xff8000003f3f7808 */ /* 0x000fe40001800000 */
[----:B------:R-:W-:Y:S02]  /*24f0*/  FSEL R67, R67, -INF , P6 ;  /* 0xff80000043437808 */ /* 0x000fe40003000000 */
[----:B------:R-:W-:-:S02]  /*2500*/  ISETP.GE.AND P2, PT, R24, R85, PT ;  /* 0x000000551800720c */ /* 0x000fc40003f46270 */
[-C--:B------:R-:W-:Y:S02]  /*2510*/  ISETP.GE.AND P4, PT, R25, R85.reuse, PT ;  /* 0x000000551900720c */ /* 0x080fe40003f86270 */
[-C--:B------:R-:W-:Y:S02]  /*2520*/  ISETP.GE.AND P3, PT, R26, R85.reuse, PT ;  /* 0x000000551a00720c */ /* 0x080fe40003f66270 */
[----:B------:R-:W-:Y:S01]  /*2530*/  ISETP.GE.AND P6, PT, R27, R85, PT ;  /* 0x000000551b00720c */ /* 0x000fe20003fc6270 */
[----:B------:R-:W-:Y:S01]  /*2540*/  FMUL R85, R95, UR9 ;  /* 0x000000095f557c20 */ /* 0x000fe20008400000 */
[----:B------:R-:W-:Y:S01]  /*2550*/  FMUL R90, R117, UR9 ;  /* 0x00000009755a7c20 */ /* 0x000fe20008400000 */
[----:B------:R-:W-:Y:S01]  /*2560*/  FMUL R88, R119, UR9 ;  /* 0x0000000977587c20 */ /* 0x000fe20008400000 */
[----:B------:R-:W-:Y:S02]  /*2570*/  FMNMX R93, R86, R87, !PT ;  /* 0x00000057565d7209 */ /* 0x000fe40007800000 */
[----:B------:R-:W-:Y:S01]  /*2580*/  FSEL R85, R85, -INF , P5 ;  /* 0xff80000055557808 */ /* 0x000fe20002800000 */
[----:B------:R-:W-:Y:S01]  /*2590*/  FMUL R89, R89, UR9 ;  /* 0x0000000959597c20 */ /* 0x000fe20008400000 */
[----:B------:R-:W-:Y:S01]  /*25a0*/  FMNMX R95, R64, R84, !PT ;  /* 0x00000054405f7209 */ /* 0x000fe20007800000 */
[----:B------:R-:W-:Y:S01]  /*25b0*/  FMUL R91, R91, UR9 ;  /* 0x000000095b5b7c20 */ /* 0x000fe20008400000 */
[----:B------:R-:W-:-:S02]  /*25c0*/  FMNMX R92, R66, R63, !PT ;  /* 0x0000003f425c7209 */ /* 0x000fc40007800000 */
[----:B------:R-:W-:Y:S02]  /*25d0*/  FMNMX R94, R67, R85, !PT ;  /* 0x00000055435e7209 */ /* 0x000fe40007800000 */
[----:B------:R-:W-:Y:S02]  /*25e0*/  FSEL R90, R90, -INF , P2 ;  /* 0xff8000005a5a7808 */ /* 0x000fe40001000000 */
[----:B------:R-:W-:Y:S02]  /*25f0*/  FMNMX R93, R62, R93, !PT ;  /* 0x0000005d3e5d7209 */ /* 0x000fe40007800000 */
[----:B------:R-:W-:Y:S02]  /*2600*/  FSEL R88, R88, -INF , P4 ;  /* 0xff80000058587808 */ /* 0x000fe40002000000 */
[----:B------:R-:W-:Y:S02]  /*2610*/  FMNMX R95, R60, R95, !PT ;  /* 0x0000005f3c5f7209 */ /* 0x000fe40007800000 */
[----:B------:R-:W-:-:S02]  /*2620*/  FSEL R89, R89, -INF , P3 ;  /* 0xff80000059597808 */ /* 0x000fc40001800000 */
[----:B------:R-:W-:Y:S02]  /*2630*/  FMNMX R92, R61, R92, !PT ;  /* 0x0000005c3d5c7209 */ /* 0x000fe40007800000 */
[----:B------:R-:W-:Y:S02]  /*2640*/  FSEL R91, R91, -INF , P6 ;  /* 0xff8000005b5b7808 */ /* 0x000fe40003000000 */
[----:B------:R-:W-:Y:S02]  /*2650*/  FMNMX R94, R65, R94, !PT ;  /* 0x0000005e415e7209 */ /* 0x000fe40007800000 */
[----:B------:R-:W-:Y:S02]  /*2660*/  FMNMX R93, R90, R93, !PT ;  /* 0x0000005d5a5d7209 */ /* 0x000fe40007800000 */
[----:B------:R-:W-:Y:S02]  /*2670*/  FMNMX R95, R88, R95, !PT ;  /* 0x0000005f585f7209 */ /* 0x000fe40007800000 */
[----:B------:R-:W-:-:S02]  /*2680*/  FMNMX R92, R89, R92, !PT ;  /* 0x0000005c595c7209 */ /* 0x000fc40007800000 */
[----:B------:R-:W-:Y:S01]  /*2690*/  FMNMX R94, R91, R94, !PT ;  /* 0x0000005e5b5e7209 */ /* 0x000fe20007800000 */
[----:B------:R-:W0:Y:S04]  /*26a0*/  SHFL.BFLY PT, R96, R93, 0x2, 0x1f ;  /* 0x0c401f005d607f89 */ /* 0x000e2800000e0000 */
[----:B------:R-:W1:Y:S04]  /*26b0*/  SHFL.BFLY PT, R98, R95, 0x2, 0x1f ;  /* 0x0c401f005f627f89 */ /* 0x000e6800000e0000 */
[----:B------:R-:W2:Y:S04]  /*26c0*/  SHFL.BFLY PT, R97, R92, 0x2, 0x1f ;  /* 0x0c401f005c617f89 */ /* 0x000ea800000e0000 */
[----:B------:R-:W3:Y:S01]  /*26d0*/  SHFL.BFLY PT, R99, R94, 0x2, 0x1f ;  /* 0x0c401f005e637f89 */ /* 0x000ee200000e0000 */
[----:B0-----:R-:W-:-:S02]  /*26e0*/  FMNMX R96, R93, R96, !PT ;  /* 0x000000605d607209 */ /* 0x001fc40007800000 */
[----:B-1----:R-:W-:Y:S02]  /*26f0*/  FMNMX R98, R95, R98, !PT ;  /* 0x000000625f627209 */ /* 0x002fe40007800000 */
[----:B--2---:R-:W-:Y:S02]  /*2700*/  FMNMX R100, R92, R97, !PT ;  /* 0x000000615c647209 */ /* 0x004fe40007800000 */
[----:B------:R-:W0:Y:S01]  /*2710*/  SHFL.BFLY PT, R97, R96, 0x1, 0x1f ;  /* 0x0c201f0060617f89 */ /* 0x000e2200000e0000 */
[----:B---3--:R-:W-:-:S03]  /*2720*/  FMNMX R102, R94, R99, !PT ;  /* 0x000000635e667209 */ /* 0x008fc60007800000 */
[----:B------:R-:W1:Y:S04]  /*2730*/  SHFL.BFLY PT, R99, R98, 0x1, 0x1f ;  /* 0x0c201f0062637f89 */ /* 0x000e6800000e0000 */
[----:B------:R-:W2:Y:S04]  /*2740*/  SHFL.BFLY PT, R101, R100, 0x1, 0x1f ;  /* 0x0c201f0064657f89 */ /* 0x000ea800000e0000 */
[----:B------:R-:W3:Y:S01]  /*2750*/  SHFL.BFLY PT, R103, R102, 0x1, 0x1f ;  /* 0x0c201f0066677f89 */ /* 0x000ee200000e0000 */
[----:B------:R-:W-:Y:S02]  /*2760*/  LOP3.LUT R112, R0, 0x1c, RZ, 0xc0, !PT ;  /* 0x0000001c00707812 */ /* 0x000fe400078ec0ff */
[----:B------:R-:W-:-:S02]  /*2770*/  SHF.R.U32.HI R92, RZ, 0x3, R10 ;  /* 0x00000003ff5c7819 */ /* 0x000fc4000001160a */
[----:B------:R-:W-:Y:S02]  /*2780*/  LEA R112, R112, UR6, 0x2 ;  /* 0x0000000670707c11 */ /* 0x000fe4000f8e10ff */
[----:B------:R-:W-:Y:S02]  /*2790*/  LOP3.LUT R93, R92, 0xc, RZ, 0xc0, !PT ;  /* 0x0000000c5c5d7812 */ /* 0x000fe400078ec0ff */
[----:B0-----:R-:W-:-:S03]  /*27a0*/  FMNMX R105, R96, R97, !PT ;  /* 0x0000006160697209 */ /* 0x001fc60007800000 */
[----:B------:R-:W-:Y:S02]  /*27b0*/  IMAD.IADD R92, R112, 0x1, R93 ;  /* 0x00000001705c7824 */ /* 0x000fe400078e025d */
[----:B------:R-:W-:Y:S01]  /*27c0*/  IMAD.IADD R93, R93, 0x1, R29 ;  /* 0x000000015d5d7824 */ /* 0x000fe200078e021d */
[----:B-1----:R-:W-:Y:S02]  /*27d0*/  FMNMX R104, R98, R99, !PT ;  /* 0x0000006362687209 */ /* 0x002fe40007800000 */
[----:B--2---:R-:W-:Y:S01]  /*27e0*/  FMNMX R106, R100, R101, !PT ;  /* 0x00000065646a7209 */ /* 0x004fe20007800000 */
[----:B------:R-:W-:Y:S01]  /*27f0*/  @!P1 STS [R92], R105 ;  /* 0x000000695c009388 */ /* 0x000fe20000000800 */
[----:B---3--:R-:W-:-:S03]  /*2800*/  FMNMX R103, R102, R103, !PT ;  /* 0x0000006766677209 */ /* 0x008fc60007800000 */
[----:B------:R-:W-:Y:S04]  /*2810*/  @!P1 STS [R93], R104 ;  /* 0x000000685d009388 */ /* 0x000fe80000000800 */
[----:B------:R-:W-:Y:S04]  /*2820*/  @!P1 STS [R21], R106 ;  /* 0x0000006a15009388 */ /* 0x000fe80000000800 */
[----:B------:R-:W-:Y:S01]  /*2830*/  @!P1 STS [R22], R103 ;  /* 0x0000006716009388 */ /* 0x000fe20000000800 */
[----:B------:R-:W-:Y:S01]  /*2840*/  LEA R94, R10, UR6, 0x2 ;  /* 0x000000060a5e7c11 */ /* 0x000fe2000f8e10ff */
[----:B------:R-:W-:Y:S06]  /*2850*/  BAR.SYNC.DEFER_BLOCKING 0x0 ;  /* 0x0000000000007b1d */ /* 0x000fec0000010000 */
[----:B------:R-:W0:Y:S04]  /*2860*/  LDS R95, [R94] ;  /* 0x000000005e5f7984 */ /* 0x000e280000000800 */
[----:B0-----:R-:W0:Y:S02]  /*2870*/  SHFL.BFLY PT, R96, R95, 0x2, 0x1f ;  /* 0x0c401f005f607f89 */ /* 0x001e2400000e0000 */
[----:B0-----:R-:W-:-:S05]  /*2880*/  FMNMX R96, R95, R96, !PT ;  /* 0x000000605f607209 */ /* 0x001fca0007800000 */
[----:B------:R-:W0:Y:S02]  /*2890*/  SHFL.BFLY PT, R97, R96, 0x1, 0x1f ;  /* 0x0c201f0060617f89 */ /* 0x000e2400000e0000 */
[----:B0-----:R-:W-:-:S05]  /*28a0*/  FMNMX R97, R96, R97, !PT ;  /* 0x0000006160617209 */ /* 0x001fca0007800000 */
[----:B------:R-:W-:Y:S01]  /*28b0*/  @!P1 STS [R94], R97 ;  /* 0x000000615e009388 */ /* 0x000fe20000000800 */
[----:B------:R-:W-:Y:S06]  /*28c0*/  BAR.SYNC.DEFER_BLOCKING 0x0 ;  /* 0x0000000000007b1d */ /* 0x000fec0000010000 */
[----:B------:R-:W0:Y:S04]  /*28d0*/  LDS R109, [R29] ;  /* 0x000000001d6d7984 */ /* 0x000e280000000800 */
[----:B------:R-:W1:Y:S04]  /*28e0*/  LDS R111, [R112] ;  /* 0x00000000706f7984 */ /* 0x000e680000000800 */
[----:B------:R-:W2:Y:S04]  /*28f0*/  LDS R110, [R30] ;  /* 0x000000001e6e7984 */ /* 0x000ea80000000800 */
[----:B------:R-:W3:Y:S01]  /*2900*/  LDS R108, [R31] ;  /* 0x000000001f6c7984 */ /* 0x000ee20000000800 */
[----:B0-----:R-:W-:-:S02]  /*2910*/  FMNMX R109, R109, R166, !PT ;  /* 0x000000a66d6d7209 */ /* 0x001fc40007800000 */
[----:B-1----:R-:W-:-:S03]  /*2920*/  FMNMX R111, R111, R172, !PT ;  /* 0x000000ac6f6f7209 */ /* 0x002fc60007800000 */
[----:B------:R-:W-:Y:S01]  /*2930*/  FADD R60, R60, -R109 ;  /* 0x8000006d3c3c7221 */ /* 0x000fe20000000000 */
[----:B--2---:R-:W-:Y:S01]  /*2940*/  FMNMX R110, R110, R167, !PT ;  /* 0x000000a76e6e7209 */ /* 0x004fe20007800000 */
[--C-:B------:R-:W-:Y:S01]  /*2950*/  FADD R62, R62, -R111.reuse ;  /* 0x8000006f3e3e7221 */ /* 0x100fe20000000000 */
[----:B---3--:R-:W-:Y:S01]  /*2960*/  FMNMX R108, R108, R131, !PT ;  /* 0x000000836c6c7209 */ /* 0x008fe20007800000 */
[----:B------:R-:W-:Y:S01]  /*2970*/  FMUL R105, R60, 1.4426950216293334961 ;  /* 0x3fb8aa3b3c697820 */ /* 0x000fe20000400000 */
[--C-:B------:R-:W-:Y:S01]  /*2980*/  FADD R86, R86, -R111.reuse ;  /* 0x8000006f56567221 */ /* 0x100fe20000000000 */
[--C-:B------:R-:W-:Y:S01]  /*2990*/  FADD R87, R87, -R111.reuse ;  /* 0x8000006f57577221 */ /* 0x100fe20000000000 */
[----:B------:R-:W-:Y:S01]  /*29a0*/  FMUL R62, R62, 1.4426950216293334961 ;  /* 0x3fb8aa3b3e3e7820 */ /* 0x000fe20000400000 */
[----:B------:R-:W-:Y:S01]  /*29b0*/  FADD R60, R63, -R110 ;  /* 0x8000006e3f3c7221 */ /* 0x000fe20000000000 */
[----:B------:R-:W-:Y:S01]  /*29c0*/  FADD R90, R90, -R111 ;  /* 0x8000006f5a5a7221 */ /* 0x000fe20000000000 */
[--C-:B------:R-:W-:Y:S01]  /*29d0*/  FADD R64, R64, -R109.reuse ;  /* 0x8000006d40407221 */ /* 0x100fe20000000000 */
[--C-:B------:R-:W-:Y:S01]  /*29e0*/  FADD R84, R84, -R109.reuse ;  /* 0x8000006d54547221 */ /* 0x100fe20000000000 */
[----:B------:R-:W-:Y:S01]  /*29f0*/  FADD R67, R67, -R108 ;  /* 0x8000006c43437221 */ /* 0x000fe20000000000 */
[----:B------:R-:W-:Y:S01]  /*2a00*/  FADD R88, R88, -R109 ;  /* 0x8000006d58587221 */ /* 0x000fe20000000000 */
[----:B------:R-:W-:Y:S01]  /*2a10*/  FADD R66, R66, -R110 ;  /* 0x8000006e42427221 */ /* 0x000fe20000000000 */
[----:B------:R-:W-:Y:S01]  /*2a20*/  FADD R85, R85, -R108 ;  /* 0x8000006c55557221 */ /* 0x000fe20000000000 */
[----:B------:R-:W-:Y:S01]  /*2a30*/  FMUL R86, R86, 1.4426950216293334961 ;  /* 0x3fb8aa3b56567820 */ /* 0x000fe20000400000 */
[----:B------:R-:W-:Y:S01]  /*2a40*/  FMUL R87, R87, 1.4426950216293334961 ;  /* 0x3fb8aa3b57577820 */ /* 0x000fe20000400000 */
[----:B------:R0:W-:Y:S01]  /*2a50*/  MUFU.EX2 R117, R62 ;  /* 0x0000003e00757308 */ /* 0x0001e20000000800 */
[----:B------:R-:W-:Y:S01]  /*2a60*/  FMUL R60, R60, 1.4426950216293334961 ;  /* 0x3fb8aa3b3c3c7820 */ /* 0x000fe20000400000 */
[--C-:B------:R-:W-:Y:S01]  /*2a70*/  FADD R61, R61, -R110.reuse ;  /* 0x8000006e3d3d7221 */ /* 0x100fe20000000000 */
[----:B------:R-:W-:Y:S01]  /*2a80*/  FMUL R90, R90, 1.4426950216293334961 ;  /* 0x3fb8aa3b5a5a7820 */ /* 0x000fe20000400000 */
[----:B------:R-:W-:Y:S01]  /*2a90*/  FMUL R64, R64, 1.4426950216293334961 ;  /* 0x3fb8aa3b40407820 */ /* 0x000fe20000400000 */
[----:B------:R-:W-:Y:S01]  /*2aa0*/  FMUL R84, R84, 1.4426950216293334961 ;  /* 0x3fb8aa3b54547820 */ /* 0x000fe20000400000 */
[----:B------:R-:W-:Y:S01]  /*2ab0*/  FADD R89, R89, -R110 ;  /* 0x8000006e59597221 */ /* 0x000fe20000000000 */
[--C-:B------:R-:W-:Y:S01]  /*2ac0*/  FADD R65, R65, -R108.reuse ;  /* 0x8000006c41417221 */ /* 0x100fe20000000000 */
[----:B------:R-:W-:Y:S01]  /*2ad0*/  FMUL R66, R66, 1.4426950216293334961 ;  /* 0x3fb8aa3b42427820 */ /* 0x000fe20000400000 */
[----:B0-----:R-:W-:Y:S01]  /*2ae0*/  FMUL R62, R67, 1.4426950216293334961 ;  /* 0x3fb8aa3b433e7820 */ /* 0x001fe20000400000 */
[----:B------:R-:W-:Y:S01]  /*2af0*/  FMUL R104, R88, 1.4426950216293334961 ;  /* 0x3fb8aa3b58687820 */ /* 0x000fe20000400000 */
[----:B------:R-:W-:Y:S01]  /*2b00*/  FMUL R85, R85, 1.4426950216293334961 ;  /* 0x3fb8aa3b55557820 */ /* 0x000fe20000400000 */
[----:B------:R-:W-:Y:S01]  /*2b10*/  MUFU.EX2 R119, R86 ;  /* 0x0000005600777308 */ /* 0x000fe20000000800 */
[----:B------:R-:W-:Y:S01]  /*2b20*/  FMUL R61, R61, 1.4426950216293334961 ;  /* 0x3fb8aa3b3d3d7820 */ /* 0x000fe20000400000 */
[----:B------:R-:W-:-:S06]  /*2b30*/  FADD R91, R91, -R108 ;  /* 0x8000006c5b5b7221 */ /* 0x000fcc0000000000 */
[----:B------:R-:W0:Y:S01]  /*2b40*/  MUFU.EX2 R240, R87 ;  /* 0x0000005700f07308 */ /* 0x000e220000000800 */
[----:B------:R-:W-:-:S07]  /*2b50*/  FMUL R91, R91, 1.4426950216293334961 ;  /* 0x3fb8aa3b5b5b7820 */ /* 0x000fce0000400000 */
[----:B------:R1:W-:Y:S08]  /*2b60*/  MUFU.EX2 R88, R60 ;  /* 0x0000003c00587308 */ /* 0x0003f00000000800 */
[----:B------:R2:W-:Y:S01]  /*2b70*/  MUFU.EX2 R116, R90 ;  /* 0x0000005a00747308 */ /* 0x0005e20000000800 */
[----:B-1----:R-:W-:-:S07]  /*2b80*/  FMUL R60, R65, 1.4426950216293334961 ;  /* 0x3fb8aa3b413c7820 */ /* 0x002fce0000400000 */
[----:B------:R0:W-:Y:S01]  /*2b90*/  MUFU.EX2 R107, R64 ;  /* 0x00000040006b7308 */ /* 0x0001e20000000800 */
[----:B--2---:R-:W-:-:S07]  /*2ba0*/  FMUL R90, R89, 1.4426950216293334961 ;  /* 0x3fb8aa3b595a7820 */ /* 0x004fce0000400000 */
[----:B------:R-:W1:Y:S08]  /*2bb0*/  MUFU.EX2 R106, R84 ;  /* 0x00000054006a7308 */ /* 0x000e700000000800 */
[----:B------:R1:W2:Y:S08]  /*2bc0*/  MUFU.EX2 R63, R66 ;  /* 0x00000042003f7308 */ /* 0x0002b00000000800 */
[----:B------:R-:W-:Y:S08]  /*2bd0*/  MUFU.EX2 R62, R62 ;  /* 0x0000003e003e7308 */ /* 0x000ff00000000800 */
[----:B------:R-:W3:Y:S08]  /*2be0*/  MUFU.EX2 R89, R85 ;  /* 0x0000005500597308 */ /* 0x000ef00000000800 */
[----:B------:R-:W4:Y:S08]  /*2bf0*/  MUFU.EX2 R105, R105 ;  /* 0x0000006900697308 */ /* 0x000f300000000800 */
[----:B------:R-:W5:Y:S08]  /*2c00*/  MUFU.EX2 R61, R61 ;  /* 0x0000003d003d7308 */ /* 0x000f700000000800 */
[----:B------:R-:W5:Y:S08]  /*2c10*/  MUFU.EX2 R60, R60 ;  /* 0x0000003c003c7308 */ /* 0x000f700000000800 */
[----:B------:R-:W5:Y:S01]  /*2c20*/  MUFU.EX2 R104, R104 ;  /* 0x0000006800687308 */ /* 0x000f620000000800 */
[----:B0-----:R-:W-:-:S07]  /*2c30*/  FADD R64, R119, R240 ;  /* 0x000000f077407221 */ /* 0x001fce0000000000 */
[----:B------:R-:W0:Y:S01]  /*2c40*/  MUFU.EX2 R90, R90 ;  /* 0x0000005a005a7308 */ /* 0x000e220000000800 */
[----:B-1----:R-:W-:-:S07]  /*2c50*/  FADD R66, R107, R106 ;  /* 0x0000006a6b427221 */ /* 0x002fce0000000000 */
[----:B------:R-:W1:Y:S01]  /*2c60*/  MUFU.EX2 R91, R91 ;  /* 0x0000005b005b7308 */ /* 0x000e620000000800 */
[----:B--2---:R-:W-:Y:S01]  /*2c70*/  FADD R84, R63, R88 ;  /* 0x000000583f547221 */ /* 0x004fe20000000000 */
[----:B---3--:R-:W-:Y:S01]  /*2c80*/  FADD R87, R62, R89 ;  /* 0x000000593e577221 */ /* 0x008fe20000000000 */
[----:B------:R-:W-:Y:S01]  /*2c90*/  FADD R65, R117, R64 ;  /* 0x0000004075417221 */ /* 0x000fe20000000000 */
[----:B----4-:R-:W-:Y:S01]  /*2ca0*/  FADD R67, R105, R66 ;  /* 0x0000004269437221 */ /* 0x010fe20000000000 */
[----:B-----5:R-:W-:Y:S01]  /*2cb0*/  FADD R85, R61, R84 ;  /* 0x000000543d557221 */ /* 0x020fe20000000000 */
[----:B------:R-:W-:Y:S01]  /*2cc0*/  FADD R64, R60, R87 ;  /* 0x000000573c407221 */ /* 0x000fe20000000000 */
[----:B------:R-:W-:Y:S01]  /*2cd0*/  FADD R65, R116, R65 ;  /* 0x0000004174417221 */ /* 0x000fe20000000000 */
[----:B------:R-:W-:Y:S01]  /*2ce0*/  FADD R67, R104, R67 ;  /* 0x0000004368437221 */ /* 0x000fe20000000000 */
[----:B0-----:R-:W-:-:S03]  /*2cf0*/  FADD R85, R90, R85 ;  /* 0x000000555a557221 */ /* 0x001fc60000000000 */
[----:B------:R-:W0:Y:S01]  /*2d00*/  SHFL.BFLY PT, R66, R65, 0x2, 0x1f ;  /* 0x0c401f0041427f89 */ /* 0x000e2200000e0000 */
[----:B-1----:R-:W-:-:S03]  /*2d10*/  FADD R64, R91, R64 ;  /* 0x000000405b407221 */ /* 0x002fc60000000000 */
[----:B------:R-:W1:Y:S04]  /*2d20*/  SHFL.BFLY PT, R84, R67, 0x2, 0x1f ;  /* 0x0c401f0043547f89 */ /* 0x000e6800000e0000 */
[----:B------:R-:W2:Y:S04]  /*2d30*/  SHFL.BFLY PT, R86, R85, 0x2, 0x1f ;  /* 0x0c401f0055567f89 */ /* 0x000ea800000e0000 */
[----:B------:R-:W3:Y:S01]  /*2d40*/  SHFL.BFLY PT, R87, R64, 0x2, 0x1f ;  /* 0x0c401f0040577f89 */ /* 0x000ee200000e0000 */
[----:B0-----:R-:W-:Y:S01]  /*2d50*/  FADD R66, R65, R66 ;  /* 0x0000004241427221 */ /* 0x001fe20000000000 */
[----:B-1----:R-:W-:Y:S01]  /*2d60*/  FADD R84, R67, R84 ;  /* 0x0000005443547221 */ /* 0x002fe20000000000 */
[----:B--2---:R-:W-:-:S04]  /*2d70*/  FADD R86, R85, R86 ;  /* 0x0000005655567221 */ /* 0x004fc80000000000 */
[----:B------:R-:W0:Y:S01]  /*2d80*/  SHFL.BFLY PT, R95, R84, 0x1, 0x1f ;  /* 0x0c201f00545f7f89 */ /* 0x000e2200000e0000 */
[----:B---3--:R-:W-:-:S03]  /*2d90*/  FADD R96, R64, R87 ;  /* 0x0000005740607221 */ /* 0x008fc60000000000 */
[----:B------:R-:W1:Y:S04]  /*2da0*/  SHFL.BFLY PT, R87, R66, 0x1, 0x1f ;  /* 0x0c201f0042577f89 */ /* 0x000e6800000e0000 */
[----:B------:R-:W2:Y:S04]  /*2db0*/  SHFL.BFLY PT, R97, R86, 0x1, 0x1f ;  /* 0x0c201f0056617f89 */ /* 0x000ea800000e0000 */
[----:B------:R-:W3:Y:S01]  /*2dc0*/  SHFL.BFLY PT, R65, R96, 0x1, 0x1f ;  /* 0x0c201f0060417f89 */ /* 0x000ee200000e0000 */
[----:B0-----:R-:W-:Y:S01]  /*2dd0*/  FADD R98, R84, R95 ;  /* 0x0000005f54627221 */ /* 0x001fe20000000000 */
[----:B-1----:R-:W-:Y:S01]  /*2de0*/  FADD R87, R66, R87 ;  /* 0x0000005742577221 */ /* 0x002fe20000000000 */
[----:B------:R-:W-:Y:S01]  /*2df0*/  BAR.SYNC.DEFER_BLOCKING 0x0 ;  /* 0x0000000000007b1d */ /* 0x000fe20000010000 */
[----:B--2---:R-:W-:Y:S01]  /*2e00*/  FADD R100, R86, R97 ;  /* 0x0000006156647221 */ /* 0x004fe20000000000 */
[----:B---3--:R-:W-:-:S04]  /*2e10*/  FADD R95, R96, R65 ;  /* 0x00000041605f7221 */ /* 0x008fc80000000000 */
[----:B------:R-:W-:Y:S04]  /*2e20*/  @!P1 STS [R92], R87 ;  /* 0x000000575c009388 */ /* 0x000fe80000000800 */
[----:B------:R-:W-:Y:S04]  /*2e30*/  @!P1 STS [R93], R98 ;  /* 0x000000625d009388 */ /* 0x000fe80000000800 */
[----:B------:R-:W-:Y:S04]  /*2e40*/  @!P1 STS [R21], R100 ;  /* 0x0000006415009388 */ /* 0x000fe80000000800 */
[----:B------:R-:W-:Y:S01]  /*2e50*/  @!P1 STS [R22], R95 ;  /* 0x0000005f16009388 */ /* 0x000fe20000000800 */
[----:B------:R-:W-:Y:S06]  /*2e60*/  BAR.SYNC.DEFER_BLOCKING 0x0 ;  /* 0x0000000000007b1d */ /* 0x000fec0000010000 */
[----:B------:R-:W0:Y:S04]  /*2e70*/  LDS R66, [R94] ;  /* 0x000000005e427984 */ /* 0x000e280000000800 */
[----:B0-----:R-:W0:Y:S02]  /*2e80*/  SHFL.BFLY PT, R65, R66, 0x2, 0x1f ;  /* 0x0c401f0042417f89 */ /* 0x001e2400000e0000 */
[----:B0-----:R-:W-:-:S05]  /*2e90*/  FADD R67, R66, R65 ;  /* 0x0000004142437221 */ /* 0x001fca0000000000 */
[----:B------:R-:W0:Y:S02]  /*2ea0*/  SHFL.BFLY PT, R64, R67, 0x1, 0x1f ;  /* 0x0c201f0043407f89 */ /* 0x000e2400000e0000 */
[----:B0-----:R-:W-:-:S05]  /*2eb0*/  FADD R85, R67, R64 ;  /* 0x0000004043557221 */ /* 0x001fca0000000000 */
[----:B------:R0:W-:Y:S01]  /*2ec0*/  @!P1 STS [R94], R85 ;  /* 0x000000555e009388 */ /* 0x0001e20000000800 */
[----:B------:R-:W-:Y:S01]  /*2ed0*/  BAR.SYNC.DEFER_BLOCKING 0x0 ;  /* 0x0000000000007b1d */ /* 0x000fe20000010000 */
[----:B------:R-:W-:-:S04]  /*2ee0*/  IMAD.WIDE R64, R8, 0x2, R164 ;  /* 0x0000000208407825 */ /* 0x000fc800078e02a4 */
[----:B------:R-:W-:-:S04]  /*2ef0*/  IMAD.WIDE R86, R8, 0x2, R152 ;  /* 0x0000000208567825 */ /* 0x000fc800078e0298 */
[----:B0-----:R-:W-:-:S04]  /*2f00*/  IMAD.WIDE R84, R8, 0x2, R150 ;  /* 0x0000000208547825 */ /* 0x001fc800078e0296 */
[----:B------:R-:W-:-:S04]  /*2f10*/  IMAD.WIDE R66, R8, 0x2, R148 ;  /* 0x0000000208427825 */ /* 0x000fc800078e0294 */
[C---:B------:R-:W-:Y:S01]  /*2f20*/  IMAD.WIDE R120, R8.reuse, 0x2, R160 ;  /* 0x0000000208787825 */ /* 0x040fe200078e02a0 */
[----:B------:R0:W2:Y:S03]  /*2f30*/  LDG.E.U16 R237, desc[UR10][R64.64] ;  /* 0x0000000a40ed7981 */ /* 0x0000a6000c1e1500 */
[C---:B------:R-:W-:Y:S01]  /*2f40*/  IMAD.WIDE R122, R8.reuse, 0x2, R170 ;  /* 0x00000002087a7825 */ /* 0x040fe200078e02aa */
[----:B------:R-:W3:Y:S03]  /*2f50*/  LDG.E.U16 R118, desc[UR10][R86.64] ;  /* 0x0000000a56767981 */ /* 0x000ee6000c1e1500 */
[C---:B------:R-:W-:Y:S01]  /*2f60*/  IMAD.WIDE R92, R8.reuse, 0x2, R156 ;  /* 0x00000002085c7825 */ /* 0x040fe200078e029c */
[----:B------:R-:W4:Y:S03]  /*2f70*/  LDG.E.U16 R252, desc[UR10][R84.64] ;  /* 0x0000000a54fc7981 */ /* 0x000f26000c1e1500 */
[C---:B0-----:R-:W-:Y:S01]  /*2f80*/  IMAD.WIDE R64, R8.reuse, 0x2, R144 ;  /* 0x0000000208407825 */ /* 0x041fe200078e0290 */
[----:B------:R-:W5:Y:S03]  /*2f90*/  LDG.E.U16 R173, desc[UR10][R66.64] ;  /* 0x0000000a42ad7981 */ /* 0x000f66000c1e1500 */
[C---:B------:R-:W-:Y:S01]  /*2fa0*/  IMAD.WIDE R94, R8.reuse, 0x2, R42 ;  /* 0x00000002085e7825 */ /* 0x040fe200078e022a */
[----:B------:R0:W2:Y:S03]  /*2fb0*/  LDG.E.U16 R234, desc[UR10][R64.64] ;  /* 0x0000000a40ea7981 */ /* 0x0000a6000c1e1500 */
[C---:B------:R-:W-:Y:S01]  /*2fc0*/  IMAD.WIDE R242, R8.reuse, 0x2, R168 ;  /* 0x0000000208f27825 */ /* 0x040fe200078e02a8 */
[----:B------:R-:W4:Y:S03]  /*2fd0*/  LDG.E.U16 R120, desc[UR10][R120.64] ;  /* 0x0000000a78787981 */ /* 0x000f26000c1e1500 */
[C---:B------:R-:W-:Y:S01]  /*2fe0*/  IMAD.WIDE R244, R8.reuse, 0x2, R154 ;  /* 0x0000000208f47825 */ /* 0x040fe200078e029a */
[----:B------:R1:W5:Y:S03]  /*2ff0*/  LDG.E.U16 R235, desc[UR10][R92.64] ;  /* 0x0000000a5ceb7981 */ /* 0x000366000c1e1500 */
[C---:B------:R-:W-:Y:S01]  /*3000*/  IMAD.WIDE R98, R8.reuse, 0x2, R134 ;  /* 0x0000000208627825 */ /* 0x040fe200078e0286 */
[----:B------:R1:W5:Y:S03]  /*3010*/  LDG.E.U16 R238, desc[UR10][R94.64] ;  /* 0x0000000a5eee7981 */ /* 0x000366000c1e1500 */
[C---:B------:R-:W-:Y:S01]  /*3020*/  IMAD.WIDE R96, R8.reuse, 0x2, R132 ;  /* 0x0000000208607825 */ /* 0x040fe200078e0284 */
[----:B------:R-:W5:Y:S03]  /*3030*/  LDG.E.U16 R122, desc[UR10][R122.64] ;  /* 0x0000000a7a7a7981 */ /* 0x000f66000c1e1500 */
[C---:B------:R-:W-:Y:S01]  /*3040*/  IMAD.WIDE R102, R8.reuse, 0x2, R140 ;  /* 0x0000000208667825 */ /* 0x040fe200078e028c */
[----:B------:R-:W5:Y:S03]  /*3050*/  LDG.E.U16 R239, desc[UR10][R98.64] ;  /* 0x0000000a62ef7981 */ /* 0x000f66000c1e1500 */
[C---:B------:R-:W-:Y:S01]  /*3060*/  IMAD.WIDE R100, R8.reuse, 0x2, R136 ;  /* 0x0000000208647825 */ /* 0x040fe200078e0288 */
[----:B------:R1:W5:Y:S03]  /*3070*/  LDG.E.U16 R121, desc[UR10][R96.64] ;  /* 0x0000000a60797981 */ /* 0x000366000c1e1500 */
[C---:B0-----:R-:W-:Y:S01]  /*3080*/  IMAD.WIDE R64, R8.reuse, 0x2, R44 ;  /* 0x0000000208407825 */ /* 0x041fe200078e022c */
[----:B------:R-:W5:Y:S03]  /*3090*/  LDG.E.U16 R242, desc[UR10][R242.64] ;  /* 0x0000000af2f27981 */ /* 0x000f66000c1e1500 */
[C---:B------:R-:W-:Y:S01]  /*30a0*/  IMAD.WIDE R66, R8.reuse, 0x2, R46 ;  /* 0x0000000208427825 */ /* 0x040fe200078e022e */
[----:B------:R-:W5:Y:S03]  /*30b0*/  LDG.E.U16 R244, desc[UR10][R244.64] ;  /* 0x0000000af4f47981 */ /* 0x000f66000c1e1500 */
[C---:B------:R-:W-:Y:S01]  /*30c0*/  IMAD.WIDE R84, R8.reuse, 0x2, R58 ;  /* 0x0000000208547825 */ /* 0x040fe200078e023a */
[----:B------:R-:W5:Y:S03]  /*30d0*/  LDG.E.U16 R123, desc[UR10][R102.64] ;  /* 0x0000000a667b7981 */ /* 0x000f66000c1e1500 */
[C---:B------:R-:W-:Y:S01]  /*30e0*/  IMAD.WIDE R86, R8.reuse, 0x2, R50 ;  /* 0x0000000208567825 */ /* 0x040fe200078e0232 */
[----:B------:R0:W5:Y:S03]  /*30f0*/  LDG.E.U16 R236, desc[UR10][R100.64] ;  /* 0x0000000a64ec7981 */ /* 0x000166000c1e1500 */
[C---:B------:R-:W-:Y:S01]  /*3100*/  IMAD.WIDE R250, R8.reuse, 0x2, R158 ;  /* 0x0000000208fa7825 */ /* 0x040fe200078e029e */
[----:B------:R0:W5:Y:S03]  /*3110*/  LDG.E.U16 R241, desc[UR10][R64.64] ;  /* 0x0000000a40f17981 */ /* 0x000166000c1e1500 */
[C---:B------:R-:W-:Y:S01]  /*3120*/  IMAD.WIDE R248, R8.reuse, 0x2, R142 ;  /* 0x0000000208f87825 */ /* 0x040fe200078e028e */
[----:B------:R0:W5:Y:S03]  /*3130*/  LDG.E.U16 R243, desc[UR10][R66.64] ;  /* 0x0000000a42f37981 */ /* 0x000166000c1e1500 */
[C---:B-1----:R-:W-:Y:S01]  /*3140*/  IMAD.WIDE R92, R8.reuse, 0x2, R52 ;  /* 0x00000002085c7825 */ /* 0x042fe200078e0234 */
[----:B------:R1:W5:Y:S03]  /*3150*/  LDG.E.U16 R245, desc[UR10][R84.64] ;  /* 0x0000000a54f57981 */ /* 0x000366000c1e1500 */
[C---:B------:R-:W-:Y:S01]  /*3160*/  IMAD.WIDE R94, R8.reuse, 0x2, R124 ;  /* 0x00000002085e7825 */ /* 0x040fe200078e027c */
[----:B------:R-:W5:Y:S03]  /*3170*/  LDG.E.U16 R86, desc[UR10][R86.64] ;  /* 0x0000000a56567981 */ /* 0x000f66000c1e1500 */
[C---:B------:R-:W-:Y:S01]  /*3180*/  IMAD.WIDE R246, R8.reuse, 0x2, R162 ;  /* 0x0000000208f67825 */ /* 0x040fe200078e02a2 */
[----:B------:R-:W5:Y:S03]  /*3190*/  LDG.E.U16 R250, desc[UR10][R250.64] ;  /* 0x0000000afafa7981 */ /* 0x000f66000c1e1500 */
[C---:B------:R-:W-:Y:S01]  /*31a0*/  IMAD.WIDE R96, R8.reuse, 0x2, R126 ;  /* 0x0000000208607825 */ /* 0x040fe200078e027e */
[----:B------:R-:W5:Y:S03]  /*31b0*/  LDG.E.U16 R248, desc[UR10][R248.64] ;  /* 0x0000000af8f87981 */ /* 0x000f66000c1e1500 */
[C---:B------:R-:W-:Y:S01]  /*31c0*/  IMAD.WIDE R98, R8.reuse, 0x2, R54 ;  /* 0x0000000208627825 */ /* 0x040fe200078e0236 */
[----:B------:R-:W5:Y:S03]  /*31d0*/  LDG.E.U16 R92, desc[UR10][R92.64] ;  /* 0x0000000a5c5c7981 */ /* 0x000f66000c1e1500 */
[C---:B0-----:R-:W-:Y:S01]  /*31e0*/  IMAD.WIDE R100, R8.reuse, 0x2, R138 ;  /* 0x0000000208647825 */ /* 0x041fe200078e028a */
[----:B------:R-:W5:Y:S03]  /*31f0*/  LDG.E.U16 R94, desc[UR10][R94.64] ;  /* 0x0000000a5e5e7981 */ /* 0x000f66000c1e1500 */
[C---:B------:R-:W-:Y:S01]  /*3200*/  IMAD.WIDE R102, R8.reuse, 0x2, R40 ;  /* 0x0000000208667825 */ /* 0x040fe200078e0228 */
[----:B------:R-:W5:Y:S03]  /*3210*/  LDG.E.U16 R246, desc[UR10][R246.64] ;  /* 0x0000000af6f67981 */ /* 0x000f66000c1e1500 */
[C---:B------:R-:W-:Y:S01]  /*3220*/  IMAD.WIDE R114, R8.reuse, 0x2, R146 ;  /* 0x0000000208727825 */ /* 0x040fe200078e0292 */
[----:B------:R-:W5:Y:S03]  /*3230*/  LDG.E.U16 R97, desc[UR10][R96.64] ;  /* 0x0000000a60617981 */ /* 0x000f66000c1e1500 */
[C---:B------:R-:W-:Y:S01]  /*3240*/  IMAD.WIDE R64, R8.reuse, 0x2, R48 ;  /* 0x0000000208407825 */ /* 0x040fe200078e0230 */
[----:B------:R-:W5:Y:S03]  /*3250*/  LDG.E.U16 R99, desc[UR10][R98.64] ;  /* 0x0000000a62637981 */ /* 0x000f66000c1e1500 */
[C---:B------:R-:W-:Y:S01]  /*3260*/  IMAD.WIDE R66, R8.reuse, 0x2, R56 ;  /* 0x0000000208427825 */ /* 0x040fe200078e0238 */
[----:B------:R0:W5:Y:S03]  /*3270*/  LDG.E.U16 R247, desc[UR10][R114.64] ;  /* 0x0000000a72f77981 */ /* 0x000166000c1e1500 */
[----:B-1----:R-:W-:Y:S01]  /*3280*/  IMAD.WIDE R84, R8, 0x2, R128 ;  /* 0x0000000208547825 */ /* 0x002fe200078e0280 */
[----:B------:R-:W5:Y:S04]  /*3290*/  LDG.E.U16 R100, desc[UR10][R100.64] ;  /* 0x0000000a64647981 */ /* 0x000f68000c1e1500 */
[----:B------:R-:W5:Y:S04]  /*32a0*/  LDG.E.U16 R102, desc[UR10][R102.64] ;  /* 0x0000000a66667981 */ /* 0x000f68000c1e1500 */
[----:B------:R-:W5:Y:S04]  /*32b0*/  LDG.E.U16 R96, desc[UR10][R64.64] ;  /* 0x0000000a40607981 */ /* 0x000f68000c1e1500 */
[----:B------:R-:W5:Y:S04]  /*32c0*/  LDG.E.U16 R98, desc[UR10][R66.64] ;  /* 0x0000000a42627981 */ /* 0x000f68000c1e1500 */
[----:B------:R1:W5:Y:S04]  /*32d0*/  LDG.E.U16 R249, desc[UR10][R84.64] ;  /* 0x0000000a54f97981 */ /* 0x000368000c1e1500 */
[----:B------:R-:W-:Y:S04]  /*32e0*/  LDS R112, [R112] ;  /* 0x0000000070707984 */ /* 0x000fe80000000800 */
[----:B------:R-:W-:Y:S04]  /*32f0*/  LDS R113, [R29] ;  /* 0x000000001d717984 */ /* 0x000fe80000000800 */
[----:B0-----:R-:W-:Y:S04]  /*3300*/  LDS R115, [R30] ;  /* 0x000000001e737984 */ /* 0x001fe80000000800 */
[----:B------:R-:W-:Y:S01]  /*3310*/  LDS R114, [R31] ;  /* 0x000000001f727984 */ /* 0x000fe20000000800 */
[----:B------:R-:W-:Y:S01]  /*3320*/  BAR.SYNC.DEFER_BLOCKING 0x0 ;  /* 0x0000000000007b1d */ /* 0x000fe20000010000 */
[----:B-1----:R-:W-:-:S02]  /*3330*/  F2FP.BF16.F32.PACK_AB R84, R240, R119 ;  /* 0x00000077f054723e */ /* 0x002fc400000010ff */
[----:B------:R-:W-:Y:S02]  /*3340*/  F2FP.BF16.F32.PACK_AB R85, R106, R107 ;  /* 0x0000006b6a55723e */ /* 0x000fe400000010ff */
[----:B------:R-:W-:Y:S02]  /*3350*/  F2FP.BF16.F32.PACK_AB R87, R104, R105 ;  /* 0x000000696857723e */ /* 0x000fe400000010ff */
[----:B------:R-:W-:Y:S02]  /*3360*/  F2FP.BF16.F32.PACK_AB R88, R88, R63 ;  /* 0x0000003f5858723e */ /* 0x000fe400000010ff */
[----:B------:R-:W-:Y:S02]  /*3370*/  F2FP.BF16.F32.PACK_AB R90, R90, R61 ;  /* 0x0000003d5a5a723e */ /* 0x000fe400000010ff */
[----:B------:R-:W-:Y:S02]  /*3380*/  F2FP.BF16.F32.PACK_AB R89, R89, R62 ;  /* 0x0000003e5959723e */ /* 0x000fe400000010ff */
[----:B------:R-:W-:Y:S01]  /*3390*/  F2FP.BF16.F32.PACK_AB R91, R91, R60 ;  /* 0x0000003c5b5b723e */ /* 0x000fe200000010ff */
[----:B------:R-:W-:-:S06]  /*33a0*/  UIADD3 UR4, UR4, 0x40, URZ ;  /* 0x0000004004047890 */ /* 0x000fcc000fffe03f */
[----:B------:R-:W-:Y:S01]  /*33b0*/  ISETP.LE.AND P2, PT, R9, UR4, PT ;  /* 0x0000000409007c0c */ /* 0x000fe2000bf43270 */
[----:B---3--:R-:W-:Y:S04]  /*33c0*/  STS.U16 [R3+UR6+0x800], R118 ;  /* 0x0008007603007988 */ /* 0x008fe80008000406 */
[----:B--2---:R-:W-:Y:S04]  /*33d0*/  STS.U16 [R3+UR6+0xc00], R234 ;  /* 0x000c00ea03007988 */ /* 0x004fe80008000406 */
[----:B----4-:R-:W-:Y:S04]  /*33e0*/  STS.U16 [R3+UR6+0x400], R120 ;  /* 0x0004007803007988 */ /* 0x010fe80008000406 */
[----:B-----5:R-:W-:Y:S04]  /*33f0*/  STS.U16 [R3+UR6+0x1400], R238 ;  /* 0x001400ee03007988 */ /* 0x020fe80008000406 */
[----:B------:R-:W-:Y:S04]  /*3400*/  STS.U16 [R3+UR6], R122 ;  /* 0x0000007a03007988 */ /* 0x000fe80008000406 */
[----:B------:R-:W-:Y:S04]  /*3410*/  STS.U16 [R3+UR6+0x1000], R236 ;  /* 0x001000ec03007988 */ /* 0x000fe80008000406 */
[----:B------:R-:W-:Y:S04]  /*3420*/  STS.U16 [R3+UR6+0x1c00], R245 ;  /* 0x001c00f503007988 */ /* 0x000fe80008000406 */
[----:B------:R0:W-:Y:S04]  /*3430*/  STS.U16 [R3+UR6+0x1800], R86 ;  /* 0x0018005603007988 */ /* 0x0001e80008000406 */
[----:B------:R-:W-:Y:S04]  /*3440*/  STS.U16 [R7+UR6+0x100], R242 ;  /* 0x000100f207007988 */ /* 0x000fe80008000406 */
[----:B------:R-:W-:Y:S01]  /*3450*/  STS.U16 [R7+UR6+0x500], R250 ;  /* 0x000500fa07007988 */ /* 0x000fe20008000406 */
[----:B0-----:R-:W-:-:S03]  /*3460*/  F2FP.BF16.F32.PACK_AB R86, R116, R117 ;  /* 0x000000757456723e */ /* 0x001fc600000010ff */
        /* <DEDUP_REMOVED lines=13> */
[----:B------:R0:W-:Y:S04]  /*3540*/  STS.U16 [R16+UR6+0x1e00], R97 ;  /* 0x001e006110007988 */ /* 0x0001e80008000406 */
        /* <DEDUP_REMOVED lines=8> */
[----:B------:R2:W-:Y:S04]  /*35d0*/  STSM.16.M88.4 [R32+0x3000], R84 ;  /* 0x0030005420007844 */ /* 0x0005e80000000200 */
[----:B------:R-:W-:Y:S01]  /*35e0*/  STSM.16.M88.4 [R32+0x3800], R88 ;  /* 0x0038005820007844 */ /* 0x000fe20000000200 */
[----:B------:R-:W-:Y:S01]  /*35f0*/  BAR.SYNC.DEFER_BLOCKING 0x0 ;  /* 0x0000000000007b1d */ /* 0x000fe20000010000 */
[----:B0-----:R-:W-:Y:S01]  /*3600*/  FADD R97, -R111, R172 ;  /* 0x000000ac6f617221 */ /* 0x001fe20000000100 */
[----:B-1----:R-:W-:-:S03]  /*3610*/  FADD R96, -R109, R166 ;  /* 0x000000a66d607221 */ /* 0x002fc60000000100 */
[----:B------:R-:W-:Y:S01]  /*3620*/  FMUL R117, R97, 1.4426950216293334961 ;  /* 0x3fb8aa3b61757820 */ /* 0x000fe20000400000 */
[----:B------:R-:W-:Y:S01]  /*3630*/  FMUL R116, R96, 1.4426950216293334961 ;  /* 0x3fb8aa3b60747820 */ /* 0x000fe20000400000 */
[----:B--2---:R-:W-:Y:S01]  /*3640*/  FADD R84, -R110, R167 ;  /* 0x000000a76e547221 */ /* 0x004fe20000000100 */
[----:B------:R-:W-:Y:S04]  /*3650*/  LDSM.16.M88.4 R92, [R28+UR6+0x3000] ;  /* 0x003000061c5c783b */ /* 0x000fe80008000200 */
[----:B------:R-:W0:Y:S04]  /*3660*/  LDSM.16.M88.4 R60, [R14+UR6] ;  /* 0x000000060e3c783b */ /* 0x000e280008000200 */
[----:B------:R-:W1:Y:S04]  /*3670*/  LDSM.16.M88.4 R64, [R14+UR6+0x1000] ;  /* 0x001000060e40783b */ /* 0x000e680008000200 */
[----:B------:R-:W2:Y:S01]  /*3680*/  LDSM.16.M88.4 R96, [R28+UR6+0x3800] ;  /* 0x003800061c60783b */ /* 0x000ea20008000200 */
[----:B------:R-:W-:Y:S01]  /*3690*/  FMUL R118, R84, 1.4426950216293334961 ;  /* 0x3fb8aa3b54767820 */ /* 0x000fe20000400000 */
[----:B------:R-:W3:Y:S01]  /*36a0*/  MUFU.EX2 R117, R117 ;  /* 0x0000007500757308 */ /* 0x000ee20000000800 */
[----:B------:R-:W-:Y:S01]  /*36b0*/  FADD R84, -R108, R131 ;  /* 0x000000836c547221 */ /* 0x000fe20000000100 */
[----:B------:R-:W-:Y:S04]  /*36c0*/  LDSM.16.M88.4 R88, [R34+UR6+0x3800] ;  /* 0x003800062258783b */ /* 0x000fe80008000200 */
[----:B------:R-:W-:Y:S02]  /*36d0*/  LDSM.16.M88.4 R100, [R19+UR6+0x3000] ;  /* 0x003000061364783b */ /* 0x000fe40008000200 */
[----:B------:R-:W4:Y:S01]  /*36e0*/  MUFU.EX2 R116, R116 ;  /* 0x0000007400747308 */ /* 0x000f220000000800 */
[----:B------:R-:W-:Y:S01]  /*36f0*/  FMUL R119, R84, 1.4426950216293334961 ;  /* 0x3fb8aa3b54777820 */ /* 0x000fe20000400000 */
[----:B------:R-:W-:Y:S06]  /*3700*/  LDSM.16.M88.4 R104, [R19+UR6+0x3800] ;  /* 0x003800061368783b */ /* 0x000fec0008000200 */
[----:B------:R-:W5:Y:S01]  /*3710*/  MUFU.EX2 R118, R118 ;  /* 0x0000007600767308 */ /* 0x000f620000000800 */
[----:B---3--:R-:W-:-:S07]  /*3720*/  FMUL R84, R117, R76 ;  /* 0x0000004c75547220 */ /* 0x008fce0000400000 */
[----:B------:R-:W3:Y:S01]  /*3730*/  MUFU.EX2 R119, R119 ;  /* 0x0000007700777308 */ /* 0x000ee20000000800 */
[C---:B------:R-:W-:Y:S01]  /*3740*/  FMUL R85, R117.reuse, R77 ;  /* 0x0000004d75557220 */ /* 0x040fe20000400000 */
[C---:B----4-:R-:W-:Y:S01]  /*3750*/  FMUL R86, R116.reuse, R78 ;  /* 0x0000004e74567220 */ /* 0x050fe20000400000 */
[C---:B------:R-:W-:Y:S01]  /*3760*/  FMUL R87, R116.reuse, R79 ;  /* 0x0000004f74577220 */ /* 0x040fe20000400000 */
[C---:B------:R-:W-:Y:S01]  /*3770*/  FMUL R68, R117.reuse, R68 ;  /* 0x0000004475447220 */ /* 0x040fe20000400000 */
[----:B------:R-:W4:Y:S01]  /*3780*/  LDSM.16.M88.4 R76, [R34+UR6+0x3000] ;  /* 0x00300006224c783b */ /* 0x000f220008000200 */
[----:B------:R-:W-:Y:S01]  /*3790*/  FMUL R69, R117, R69 ;  /* 0x0000004575457220 */ /* 0x000fe20000400000 */
[C---:B------:R-:W-:Y:S01]  /*37a0*/  FMUL R70, R116.reuse, R70 ;  /* 0x0000004674467220 */ /* 0x040fe20000400000 */
[----:B------:R-:W-:Y:S02]  /*37b0*/  FMUL R71, R116, R71 ;  /* 0x0000004774477220 */ /* 0x000fe40000400000 */
[----:B0-----:R-:W-:Y:S01]  /*37c0*/  HMMA.16816.F32.BF16 R84, R92, R60, R84 ;  /* 0x0000003c5c54723c */ /* 0x001fe20000041854 */
[C---:B-----5:R-:W-:Y:S01]  /*37d0*/  FMUL R72, R118.reuse, R72 ;  /* 0x0000004876487220 */ /* 0x060fe20000400000 */
[----:B------:R-:W-:-:S04]  /*37e0*/  FMUL R73, R118, R73 ;  /* 0x0000004976497220 */ /* 0x000fc80000400000 */
[----:B-1----:R-:W-:Y:S01]  /*37f0*/  HMMA.16816.F32.BF16 R68, R92, R64, R68 ;  /* 0x000000405c44723c */ /* 0x002fe20000041844 */
[C---:B---3--:R-:W-:Y:S01]  /*3800*/  FMUL R74, R119.reuse, R74 ;  /* 0x0000004a774a7220 */ /* 0x048fe20000400000 */
[----:B------:R-:W-:-:S05]  /*3810*/  FMUL R75, R119, R75 ;  /* 0x0000004b774b7220 */ /* 0x000fca0000400000 */
[C---:B------:R-:W-:Y:S01]  /*3820*/  FMUL R92, R118.reuse, R80 ;  /* 0x00000050765c7220 */ /* 0x040fe20000400000 */
[----:B------:R-:W-:Y:S01]  /*3830*/  FMUL R93, R118, R81 ;  /* 0x00000051765d7220 */ /* 0x000fe20000400000 */
[C---:B------:R-:W-:Y:S01]  /*3840*/  FMUL R94, R119.reuse, R82 ;  /* 0x00000052775e7220 */ /* 0x040fe20000400000 */
[----:B------:R-:W-:Y:S02]  /*3850*/  FMUL R95, R119, R83 ;  /* 0x00000053775f7220 */ /* 0x000fe40000400000 */
[----:B------:R-:W0:Y:S05]  /*3860*/  LDSM.16.M88.4 R80, [R33+UR6] ;  /* 0x000000062150783b */ /* 0x000e2a0008000200 */
[C---:B--2---:R-:W-:Y:S06]  /*3870*/  HMMA.16816.F32.BF16 R92, R96.reuse, R60, R92 ;  /* 0x0000003c605c723c */ /* 0x044fec000004185c */
[----:B------:R-:W-:Y:S01]  /*3880*/  HMMA.16816.F32.BF16 R96, R96, R64, R72 ;  /* 0x000000406060723c */ /* 0x000fe20000041848 */
[----:B------:R-:W1:Y:S05]  /*3890*/  LDSM.16.M88.4 R72, [R33+UR6+0x1000] ;  /* 0x001000062148783b */ /* 0x000e6a0008000200 */
[C---:B----4-:R-:W-:Y:S06]  /*38a0*/  HMMA.16816.F32.BF16 R84, R76.reuse, R62, R84 ;  /* 0x0000003e4c54723c */ /* 0x050fec0000041854 */
[----:B------:R-:W-:Y:S06]  /*38b0*/  HMMA.16816.F32.BF16 R68, R76, R66, R68 ;  /* 0x000000424c44723c */ /* 0x000fec0000041844 */
[C---:B------:R-:W-:Y:S01]  /*38c0*/  HMMA.16816.F32.BF16 R92, R88.reuse, R62, R92 ;  /* 0x0000003e585c723c */ /* 0x040fe2000004185c */
[----:B------:R-:W-:Y:S05]  /*38d0*/  LDSM.16.M88.4 R60, [R18+UR6+0x3800] ;  /* 0x00380006123c783b */ /* 0x000fea0008000200 */
[----:B------:R-:W-:Y:S01]  /*38e0*/  HMMA.16816.F32.BF16 R96, R88, R66, R96 ;  /* 0x000000425860723c */ /* 0x000fe20000041860 */
[----:B------:R-:W2:Y:S01]  /*38f0*/  LDSM.16.M88.4 R64, [R18+UR6+0x3000] ;  /* 0x003000061240783b */ /* 0x000ea20008000200 */
[----:B------:R-:W3:Y:S04]  /*3900*/  LDC R89, c[0x0][0x264] ;  /* 0x00009900ff597b82 */ /* 0x000ee80000000800 */
[C---:B0-----:R-:W-:Y:S04]  /*3910*/  HMMA.16816.F32.BF16 R84, R100.reuse, R80, R84 ;  /* 0x000000506454723c */ /* 0x041fe80000041854 */
[----:B------:R-:W0:Y:S02]  /*3920*/  LDC R91, c[0x0][0x254] ;  /* 0x00009500ff5b7b82 */ /* 0x000e240000000800 */
[----:B-1----:R-:W-:Y:S06]  /*3930*/  HMMA.16816.F32.BF16 R68, R100, R72, R68 ;  /* 0x000000486444723c */ /* 0x002fec0000041844 */
[C---:B------:R-:W-:Y:S06]  /*3940*/  HMMA.16816.F32.BF16 R92, R104.reuse, R80, R92 ;  /* 0x00000050685c723c */ /* 0x040fec000004185c */
[----:B------:R-:W-:Y:S01]  /*3950*/  HMMA.16816.F32.BF16 R96, R104, R72, R96 ;  /* 0x000000486860723c */ /* 0x000fe20000041860 */
[----:B------:R-:W-:Y:S01]  /*3960*/  FFMA R11, R117, R11, R112 ;  /* 0x0000000b750b7223 */ /* 0x000fe20000000070 */
[----:B------:R-:W-:Y:S01]  /*3970*/  FFMA R12, R116, R12, R113 ;  /* 0x0000000c740c7223 */ /* 0x000fe20000000071 */
[----:B------:R-:W-:Y:S01]  /*3980*/  FFMA R130, R118, R130, R115 ;  /* 0x0000008276827223 */ /* 0x000fe20000000073 */
[----:B------:R-:W-:Y:S01]  /*3990*/  FFMA R35, R119, R35, R114 ;  /* 0x0000002377237223 */ /* 0x000fe20000000072 */
[----:B---3--:R-:W-:Y:S01]  /*39a0*/  LEA R8, R89, R8, 0x6 ;  /* 0x0000000859087211 */ /* 0x008fe200078e30ff */
[----:B0-----:R-:W-:Y:S01]  /*39b0*/  IMAD R20, R91, 0x40, R20 ;  /* 0x000000405b147824 */ /* 0x001fe200078e0214 */
[----:B------:R-:W-:Y:S01]  /*39c0*/  MOV R131, R108 ;  /* 0x0000006c00837202 */ /* 0x000fe20000000f00 */
[----:B------:R-:W-:Y:S01]  /*39d0*/  IMAD.MOV.U32 R172, RZ, RZ, R111 ;  /* 0x000000ffffac7224 */ /* 0x000fe200078e006f */
[----:B--2---:R-:W-:Y:S01]  /*39e0*/  HMMA.16816.F32.BF16 R76, R64, R82, R84 ;  /* 0x00000052404c723c */ /* 0x004fe20000041854 */
[----:B------:R-:W-:-:S05]  /*39f0*/  IMAD.MOV.U32 R166, RZ, RZ, R109 ;  /* 0x000000ffffa67224 */ /* 0x000fca00078e006d */
[----:B------:R-:W-:Y:S01]  /*3a00*/  HMMA.16816.F32.BF16 R68, R64, R74, R68 ;  /* 0x0000004a4044723c */ /* 0x000fe20000041844 */
[----:B------:R-:W-:-:S05]  /*3a10*/  IMAD.MOV.U32 R167, RZ, RZ, R110 ;  /* 0x000000ffffa77224 */ /* 0x000fca00078e006e */
[C---:B------:R-:W-:Y:S06]  /*3a20*/  HMMA.16816.F32.BF16 R80, R60.reuse, R82, R92 ;  /* 0x000000523c50723c */ /* 0x040fec000004185c */
[----:B------:R-:W-:Y:S01]  /*3a30*/  HMMA.16816.F32.BF16 R72, R60, R74, R96 ;  /* 0x0000004a3c48723c */ /* 0x000fe20000041860 */
[----:B------:R-:W-:-:S08]  /*3a40*/  NOP ;  /* 0x0000000000007918 */ /* 0x000fd00000000000 */
[----:B------:R-:W-:-:S15]  /*3a50*/  @!P2 BRA `(.L_x_1) ;  /* 0xffffffe00018a947 */ /* 0x000fde000383ffff */
.L_x_0:
[----:B--2---:R-:W-:Y:S01]  /*3a60*/  IMAD.MOV.U32 R24, RZ, RZ, R11 ;  /* 0x000000ffff187224 */ /* 0x004fe200078e000b */
[----:B------:R-:W-:Y:S01]  /*3a70*/  SHF.R.U32.HI R7, RZ, 0x1, R0 ;  /* 0x00000001ff077819 */ /* 0x000fe20000011600 */
[----:B------:R-:W-:Y:S01]  /*3a80*/  IMAD.MOV.U32 R17, RZ, RZ, R12 ;  /* 0x000000ffff117224 */ /* 0x000fe200078e000c */
[----:B------:R-:W-:Y:S01]  /*3a90*/  LEA R9, R4, UR6, 0x4 ;  /* 0x0000000604097c11 */ /* 0x000fe2000f8e20ff */
[C---:B------:R-:W-:Y:S01]  /*3aa0*/  FMUL R3, R24.reuse, 8388608 ;  /* 0x4b00000018037820 */ /* 0x040fe20000400000 */
[----:B------:R-:W-:Y:S01]  /*3ab0*/  FSETP.GEU.AND P1, PT, R24, 1.175494350822287508e-38, PT ;  /* 0x008000001800780b */ /* 0x000fe20003f2e000 */
[----:B------:R-:W-:Y:S01]  /*3ac0*/  BAR.SYNC.DEFER_BLOCKING 0x0 ;  /* 0x0000000000007b1d */ /* 0x000fe20000010000 */
[----:B------:R-:W-:Y:S02]  /*3ad0*/  LOP3.LUT R8, R7, 0xc, RZ, 0xc0, !PT ;  /* 0x0000000c07087812 */ /* 0x000fe400078ec0ff */
[----:B------:R-:W-:Y:S02]  /*3ae0*/  FSEL R28, R3, R24, !P1 ;  /* 0x00000018031c7208 */ /* 0x000fe40004800000 */
[----:B------:R-:W-:Y:S01]  /*3af0*/  FSETP.GEU.AND P2, PT, R17, 1.175494350822287508e-38, PT ;  /* 0x008000001100780b */ /* 0x000fe20003f4e000 */
[----:B------:R-:W-:-:S02]  /*3b00*/  IMAD.IADD R41, R8, 0x1, R9 ;  /* 0x0000000108297824 */ /* 0x000fc400078e0209 */
[----:B------:R-:W-:Y:S01]  /*3b10*/  FMUL R8, R130, 8388608 ;  /* 0x4b00000082087820 */ /* 0x000fe20000400000 */
[----:B------:R-:W-:Y:S01]  /*3b20*/  VIADD R3, R28, 0xc0cafb0d ;  /* 0xc0cafb0d1c037836 */ /* 0x000fe20000000000 */
[----:B------:R-:W-:Y:S01]  /*3b30*/  FSETP.GEU.AND P3, PT, R130, 1.175494350822287508e-38, PT ;  /* 0x008000008200780b */ /* 0x000fe20003f6e000 */
[C---:B------:R-:W-:Y:S01]  /*3b40*/  FMUL R9, R35.reuse, 8388608 ;  /* 0x4b00000023097820 */ /* 0x040fe20000400000 */
[----:B------:R-:W-:Y:S01]  /*3b50*/  FSETP.GT.AND P6, PT, |R35|, 8.50705917302346158658e+37, PT ;  /* 0x7e8000002300780b */ /* 0x000fe20003fc4200 */
[----:B------:R-:W0:Y:S01]  /*3b60*/  LDC R40, c[0x0][0x278] ;  /* 0x00009e00ff287b82 */ /* 0x000e220000000800 */
[----:B------:R-:W-:Y:S01]  /*3b70*/  LOP3.LUT R7, R3, 0xff800000, RZ, 0xc0, !PT ;  /* 0xff80000003077812 */ /* 0x000fe200078ec0ff */
[----:B------:R-:W-:Y:S01]  /*3b80*/  ULDC.64 UR4, c[0x0][0x270] ;  /* 0x00009c0000047ab9 */ /* 0x000fe20000000a00 */
[----:B------:R-:W-:Y:S01]  /*3b90*/  FSEL R3, RZ, -23, P1 ;  /* 0xc1b80000ff037808 */ /* 0x000fe20000800000 */
[----:B------:R-:W-:Y:S01]  /*3ba0*/  UIMAD UR4, UR7, UR4, URZ ;  /* 0x00000004070472a4 */ /* 0x000fe2000f8e023f */
[----:B------:R-:W-:Y:S01]  /*3bb0*/  I2FP.F32.S32 R4, R7 ;  /* 0x0000000700047245 */ /* 0x000fe20000201400 */
[----:B------:R-:W-:Y:S01]  /*3bc0*/  IMAD.IADD R7, R28, 0x1, -R7 ;  /* 0x000000011c077824 */ /* 0x000fe200078e0a07 */
[C---:B------:R-:W-:Y:S01]  /*3bd0*/  FSETP.GEU.AND P4, PT, R35.reuse, 1.175494350822287508e-38, PT ;  /* 0x008000002300780b */ /* 0x040fe20003f8e000 */
[----:B------:R-:W-:Y:S01]  /*3be0*/  USHF.L.U32 UR8, UR4, 0x1, URZ ;  /* 0x0000000104087899 */ /* 0x000fe2000800063f */
[----:B------:R-:W-:Y:S01]  /*3bf0*/  FSETP.GEU.AND P5, PT, |R35|, 1.175494350822287508e-38, PT ;  /* 0x008000002300780b */ /* 0x000fe20003fae200 */
[----:B------:R-:W-:Y:S01]  /*3c00*/  FFMA.FTZ R3, R4, 1.1920928955078125e-07, R3 ;  /* 0x3400000004037823 */ /* 0x000fe20000010003 */
[----:B------:R-:W-:Y:S01]  /*3c10*/  FMUL R4, R17, 8388608 ;  /* 0x4b00000011047820 */ /* 0x000fe20000400000 */
[----:B------:R-:W-:Y:S01]  /*3c20*/  FSEL R30, R8, R130, !P3 ;  /* 0x00000082081e7208 */ /* 0x000fe20005800000 */
[----:B------:R-:W-:Y:S01]  /*3c30*/  @P6 FMUL R75, R75, 0.25 ;  /* 0x3e8000004b4b6820 */ /* 0x000fe20000400000 */
[----:B------:R-:W-:Y:S01]  /*3c40*/  FSEL R59, R9, R35, !P4 ;  /* 0x00000023093b7208 */ /* 0x000fe20006000000 */
[----:B------:R-:W-:Y:S01]  /*3c50*/  @P6 FMUL R35, R35, 0.25 ;  /* 0x3e80000023236820 */ /* 0x000fe20000400000 */
[----:B------:R-:W-:Y:S01]  /*3c60*/  FSEL R31, R4, R17, !P2 ;  /* 0x00000011041f7208 */ /* 0x000fe20005000000 */
[----:B------:R-:W-:Y:S01]  /*3c70*/  VIADD R9, R30, 0xc0cafb0d ;  /* 0xc0cafb0d1e097836 */ /* 0x000fe20000000000 */
[----:B------:R-:W-:Y:S01]  /*3c80*/  FSETP.GT.AND P1, PT, |R17|, 8.50705917302346158658e+37, PT ;  /* 0x7e8000001100780b */ /* 0x000fe20003f24200 */
[----:B------:R-:W-:Y:S01]  /*3c90*/  VIADD R12, R59, 0xc0cafb0d ;  /* 0xc0cafb0d3b0c7836 */ /* 0x000fe20000000000 */
[----:B------:R-:W-:Y:S01]  /*3ca0*/  IADD3 R8, R31, -0x3f3504f3, RZ ;  /* 0xc0cafb0d1f087810 */ /* 0x000fe20007ffe0ff */
[----:B------:R-:W-:Y:S01]  /*3cb0*/  @P6 FMUL R74, R74, 0.25 ;  /* 0x3e8000004a4a6820 */ /* 0x000fe20000400000 */
[----:B------:R-:W-:Y:S01]  /*3cc0*/  LOP3.LUT R11, R9, 0xff800000, RZ, 0xc0, !PT ;  /* 0xff800000090b7812 */ /* 0x000fe200078ec0ff */
[----:B------:R-:W-:Y:S01]  /*3cd0*/  @P6 FMUL R83, R83, 0.25 ;  /* 0x3e80000053536820 */ /* 0x000fe20000400000 */
[----:B------:R-:W-:Y:S01]  /*3ce0*/  LOP3.LUT R8, R8, 0xff800000, RZ, 0xc0, !PT ;  /* 0xff80000008087812 */ /* 0x000fe200078ec0ff */
[----:B------:R-:W-:Y:S01]  /*3cf0*/  @P6 FMUL R82, R82, 0.25 ;  /* 0x3e80000052526820 */ /* 0x000fe20000400000 */
[----:B------:R-:W-:Y:S01]  /*3d00*/  FSEL R4, RZ, -23, P2 ;  /* 0xc1b80000ff047808 */ /* 0x000fe20001000000 */
[----:B------:R-:W-:Y:S01]  /*3d10*/  @!P5 FMUL R35, R35, 16777216 ;  /* 0x4b8000002323d820 */ /* 0x000fe20000400000 */
[----:B------:R-:W-:Y:S01]  /*3d20*/  LOP3.LUT R14, R12, 0xff800000, RZ, 0xc0, !PT ;  /* 0xff8000000c0e7812 */ /* 0x000fe200078ec0ff */
[----:B------:R-:W-:Y:S01]  /*3d30*/  @!P5 FMUL R75, R75, 16777216 ;  /* 0x4b8000004b4bd820 */ /* 0x000fe20000400000 */
[----:B------:R-:W-:Y:S01]  /*3d40*/  I2FP.F32.S32 R9, R8 ;  /* 0x0000000800097245 */ /* 0x000fe20000201400 */
[----:B------:R-:W-:Y:S01]  /*3d50*/  @!P5 FMUL R74, R74, 16777216 ;  /* 0x4b8000004a4ad820 */ /* 0x000fe20000400000 */
[----:B------:R-:W-:Y:S01]  /*3d60*/  FSETP.GT.AND P6, PT, |R24|, 8.50705917302346158658e+37, PT ;  /* 0x7e8000001800780b */ /* 0x000fe20003fc4200 */
[----:B------:R-:W-:Y:S01]  /*3d70*/  @!P5 FMUL R83, R83, 16777216 ;  /* 0x4b8000005353d820 */ /* 0x000fe20000400000 */
[----:B------:R-:W-:Y:S01]  /*3d80*/  FSEL R12, RZ, -23, P4 ;  /* 0xc1b80000ff0c7808 */ /* 0x000fe20002000000 */
[----:B------:R-:W-:Y:S01]  /*3d90*/  FFMA.FTZ R9, R9, 1.1920928955078125e-07, R4 ;  /* 0x3400000009097823 */ /* 0x000fe20000010004 */
[C---:B------:R-:W-:Y:S01]  /*3da0*/  FSETP.GEU.AND P4, PT, |R17|.reuse, 1.175494350822287508e-38, PT ;  /* 0x008000001100780b */ /* 0x040fe20003f8e200 */
[----:B------:R-:W1:Y:S01]  /*3db0*/  MUFU.RCP R4, R35 ;  /* 0x0000002300047308 */ /* 0x000e620000001000 */
[----:B------:R-:W-:Y:S01]  /*3dc0*/  FSEL R10, RZ, -23, P3 ;  /* 0xc1b80000ff0a7808 */ /* 0x000fe20001800000 */
[----:B------:R-:W-:Y:S01]  /*3dd0*/  @!P5 FMUL R82, R82, 16777216 ;  /* 0x4b8000005252d820 */ /* 0x000fe20000400000 */
[----:B------:R-:W-:Y:S01]  /*3de0*/  FSETP.GT.AND P2, PT, |R130|, 8.50705917302346158658e+37, PT ;  /* 0x7e8000008200780b */ /* 0x000fe20003f44200 */
[----:B------:R-:W-:Y:S01]  /*3df0*/  @P1 FMUL R17, R17, 0.25 ;  /* 0x3e80000011111820 */ /* 0x000fe20000400000 */
[----:B------:R-:W-:Y:S01]  /*3e00*/  FSETP.GEU.AND P3, PT, |R24|, 1.175494350822287508e-38, PT ;  /* 0x008000001800780b */ /* 0x000fe20003f6e200 */
[----:B------:R-:W-:Y:S01]  /*3e10*/  @P1 FMUL R71, R71, 0.25 ;  /* 0x3e80000047471820 */ /* 0x000fe20000400000 */
[----:B------:R-:W-:Y:S01]  /*3e20*/  FSETP.GEU.AND P5, PT, |R130|, 1.175494350822287508e-38, PT ;  /* 0x008000008200780b */ /* 0x000fe20003fae200 */
[----:B------:R-:W-:Y:S01]  /*3e30*/  @P6 FMUL R24, R24, 0.25 ;  /* 0x3e80000018186820 */ /* 0x000fe20000400000 */
[----:B------:R-:W-:Y:S01]  /*3e40*/  I2FP.F32.S32 R13, R11 ;  /* 0x0000000b000d7245 */ /* 0x000fe20000201400 */
[----:B------:R-:W-:Y:S01]  /*3e50*/  @P6 FMUL R69, R69, 0.25 ;  /* 0x3e80000045456820 */ /* 0x000fe20000400000 */
[----:B------:R-:W-:Y:S01]  /*3e60*/  I2FP.F32.S32 R15, R14 ;  /* 0x0000000e000f7245 */ /* 0x000fe20000201400 */
[----:B------:R-:W-:Y:S01]  /*3e70*/  @!P4 FMUL R17, R17, 16777216 ;  /* 0x4b8000001111c820 */ /* 0x000fe20000400000 */
[----:B------:R-:W-:Y:S01]  /*3e80*/  @P6 FMUL R77, R77, 0.25 ;  /* 0x3e8000004d4d6820 */ /* 0x000fe20000400000 */
[----:B------:R-:W-:Y:S01]  /*3e90*/  FFMA.FTZ R10, R13, 1.1920928955078125e-07, R10 ;  /* 0x340000000d0a7823 */ /* 0x000fe2000001000a */
[----:B------:R-:W-:Y:S01]  /*3ea0*/  @P1 FMUL R70, R70, 0.25 ;  /* 0x3e80000046461820 */ /* 0x000fe20000400000 */
[----:B------:R-:W-:Y:S01]  /*3eb0*/  @P2 FMUL R130, R130, 0.25 ;  /* 0x3e80000082822820 */ /* 0x000fe20000400000 */
[----:B------:R-:W-:Y:S01]  /*3ec0*/  MUFU.RCP R16, R17 ;  /* 0x0000001100107308 */ /* 0x000fe20000001000 */
[----:B------:R-:W-:Y:S01]  /*3ed0*/  @!P3 FMUL R24, R24, 16777216 ;  /* 0x4b8000001818b820 */ /* 0x000fe20000400000 */
[----:B------:R-:W-:Y:S01]  /*3ee0*/  FFMA.FTZ R15, R15, 1.1920928955078125e-07, R12 ;  /* 0x340000000f0f7823 */ /* 0x000fe2000001000c */
[----:B------:R-:W-:Y:S01]  /*3ef0*/  @!P5 FMUL R130, R130, 16777216 ;  /* 0x4b8000008282d820 */ /* 0x000fe20000400000 */
[C---:B-1----:R-:W-:Y:S01]  /*3f00*/  FMUL R12, R4.reuse, R75 ;  /* 0x0000004b040c7220 */ /* 0x042fe20000400000 */
[C---:B------:R-:W-:Y:S01]  /*3f10*/  FMUL R13, R4.reuse, R74 ;  /* 0x0000004a040d7220 */ /* 0x040fe20000400000 */
[C---:B------:R-:W-:Y:S01]  /*3f20*/  FMUL R19, R4.reuse, R83 ;  /* 0x0000005304137220 */ /* 0x040fe20000400000 */
[----:B------:R-:W-:Y:S01]  /*3f30*/  FMUL R18, R4, R82 ;  /* 0x0000005204127220 */ /* 0x000fe20000400000 */
[----:B------:R-:W1:Y:S01]  /*3f40*/  MUFU.RCP R17, R24 ;  /* 0x0000001800117308 */ /* 0x000e620000001000 */
[----:B------:R-:W-:Y:S01]  /*3f50*/  @P1 FMUL R79, R79, 0.25 ;  /* 0x3e8000004f4f1820 */ /* 0x000fe20000400000 */
[----:B------:R-:W-:Y:S01]  /*3f60*/  @P1 FMUL R78, R78, 0.25 ;  /* 0x3e8000004e4e1820 */ /* 0x000fe20000400000 */
[----:B------:R-:W-:Y:S01]  /*3f70*/  @P6 FMUL R68, R68, 0.25 ;  /* 0x3e80000044446820 */ /* 0x000fe20000400000 */
[----:B------:R-:W-:Y:S01]  /*3f80*/  @P6 FMUL R76, R76, 0.25 ;  /* 0x3e8000004c4c6820 */ /* 0x000fe20000400000 */
[----:B------:R-:W-:Y:S01]  /*3f90*/  @P2 FMUL R73, R73, 0.25 ;  /* 0x3e80000049492820 */ /* 0x000fe20000400000 */
[----:B------:R-:W-:Y:S01]  /*3fa0*/  @P2 FMUL R72, R72, 0.25 ;  /* 0x3e80000048482820 */ /* 0x000fe20000400000 */
[----:B------:R-:W-:Y:S01]  /*3fb0*/  @P2 FMUL R81, R81, 0.25 ;  /* 0x3e80000051512820 */ /* 0x000fe20000400000 */
[----:B------:R-:W2:Y:S01]  /*3fc0*/  MUFU.RCP R4, R130 ;  /* 0x0000008200047308 */ /* 0x000ea20000001000 */
[----:B------:R-:W-:Y:S01]  /*3fd0*/  @!P3 FMUL R69, R69, 16777216 ;  /* 0x4b8000004545b820 */ /* 0x000fe20000400000 */
[----:B------:R-:W-:Y:S01]  /*3fe0*/  @!P3 FMUL R77, R77, 16777216 ;  /* 0x4b8000004d4db820 */ /* 0x000fe20000400000 */
[----:B------:R-:W-:Y:S01]  /*3ff0*/  @P2 FMUL R80, R80, 0.25 ;  /* 0x3e80000050502820 */ /* 0x000fe20000400000 */
[----:B------:R-:W-:Y:S01]  /*4000*/  @!P4 FMUL R71, R71, 16777216 ;  /* 0x4b8000004747c820 */ /* 0x000fe20000400000 */
        /* <DEDUP_REMOVED lines=8> */
[C---:B-1----:R-:W-:Y:S01]  /*4090*/  FMUL R23, R17.reuse, R69 ;  /* 0x0000004511177220 */ /* 0x042fe20000400000 */
[C---:B------:R-:W-:Y:S01]  /*40a0*/  FMUL R26, R17.reuse, R77 ;  /* 0x0000004d111a7220 */ /* 0x040fe20000400000 */
[----:B------:R-:W-:Y:S01]  /*40b0*/  @!P5 FMUL R80, R80, 16777216 ;  /* 0x4b8000005050d820 */ /* 0x000fe20000400000 */
[C---:B------:R-:W-:Y:S01]  /*40c0*/  FMUL R20, R16.reuse, R71 ;  /* 0x0000004710147220 */ /* 0x040fe20000400000 */
[C---:B------:R-:W-:Y:S01]  /*40d0*/  FMUL R22, R16.reuse, R70 ;  /* 0x0000004610167220 */ /* 0x040fe20000400000 */
[C---:B------:R-:W-:Y:S01]  /*40e0*/  FMUL R25, R16.reuse, R79 ;  /* 0x0000004f10197220 */ /* 0x040fe20000400000 */
[----:B------:R-:W-:Y:S01]  /*40f0*/  FMUL R27, R16, R78 ;  /* 0x0000004e101b7220 */ /* 0x000fe20000400000 */
[C---:B------:R-:W-:Y:S01]  /*4100*/  FMUL R24, R17.reuse, R68 ;  /* 0x0000004411187220 */ /* 0x040fe20000400000 */
[----:B------:R-:W-:Y:S01]  /*4110*/  FMUL R29, R17, R76 ;  /* 0x0000004c111d7220 */ /* 0x000fe20000400000 */
[C---:B--2---:R-:W-:Y:S01]  /*4120*/  FMUL R16, R4.reuse, R73 ;  /* 0x0000004904107220 */ /* 0x044fe20000400000 */
[C---:B------:R-:W-:Y:S01]  /*4130*/  FMUL R17, R4.reuse, R72 ;  /* 0x0000004804117220 */ /* 0x040fe20000400000 */
[C---:B------:R-:W-:Y:S01]  /*4140*/  FMUL R21, R4.reuse, R81 ;  /* 0x0000005104157220 */ /* 0x040fe20000400000 */
[----:B------:R-:W-:Y:S01]  /*4150*/  FMUL R4, R4, R80 ;  /* 0x0000005004047220 */ /* 0x000fe20000400000 */
[----:B------:R-:W-:Y:S01]  /*4160*/  F2FP.BF16.F32.PACK_AB R26, R23, R26 ;  /* 0x0000001a171a723e */ /* 0x000fe200000010ff */
[----:B------:R-:W-:-:S02]  /*4170*/  IMAD.MOV.U32 R23, RZ, RZ, 0x3dc6b27f ;  /* 0x3dc6b27fff177424 */ /* 0x000fc400078e00ff */
[----:B------:R-:W-:Y:S01]  /*4180*/  FADD R7, R7, -1 ;  /* 0xbf80000007077421 */ /* 0x000fe20000000000 */
[----:B------:R-:W-:Y:S01]  /*4190*/  IADD3 R8, R31, -R8, RZ ;  /* 0x800000081f087210 */ /* 0x000fe20007ffe0ff */
[----:B------:R-:W-:Y:S01]  /*41a0*/  IMAD.IADD R11, R30, 0x1, -R11 ;  /* 0x000000011e0b7824 */ /* 0x000fe200078e0a0b */
[----:B------:R-:W-:Y:S01]  /*41b0*/  F2FP.BF16.F32.PACK_AB R17, R17, R4 ;  /* 0x000000041111723e */ /* 0x000fe200000010ff */
[C---:B------:R-:W-:Y:S01]  /*41c0*/  FFMA.FTZ R4, R7.reuse, R23, -0.16845393180847167969 ;  /* 0xbe2c7f3007047423 */ /* 0x040fe20000010017 */
[----:B------:R-:W-:Y:S01]  /*41d0*/  F2FP.BF16.F32.PACK_AB R24, R24, R29 ;  /* 0x0000001d1818723e */ /* 0x000fe200000010ff */
[----:B------:R-:W-:Y:S01]  /*41e0*/  FADD R8, R8, -1 ;  /* 0xbf80000008087421 */ /* 0x000fe20000000000 */
[----:B------:R-:W-:Y:S01]  /*41f0*/  F2FP.BF16.F32.PACK_AB R16, R16, R21 ;  /* 0x000000151010723e */ /* 0x000fe200000010ff */
[----:B------:R-:W-:Y:S01]  /*4200*/  FFMA.FTZ R4, R7, R4, 0.1716887056827545166 ;  /* 0x3e2fcf2a07047423 */ /* 0x000fe20000010004 */
[----:B------:R-:W-:Y:S01]  /*4210*/  F2FP.BF16.F32.PACK_AB R13, R13, R18 ;  /* 0x000000120d0d723e */ /* 0x000fe200000010ff */
[----:B------:R-:W-:Y:S01]  /*4220*/  STS [R5+UR6], R24 ;  /* 0x0000001805007988 */ /* 0x000fe20008000806 */
[----:B------:R-:W-:Y:S01]  /*4230*/  F2FP.BF16.F32.PACK_AB R12, R12, R19 ;  /* 0x000000130c0c723e */ /* 0x000fe200000010ff */
[----:B------:R-:W-:Y:S01]  /*4240*/  FFMA.FTZ R4, R7, R4, -0.17900948226451873779 ;  /* 0xbe374e4307047423 */ /* 0x000fe20000010004 */
[C---:B------:R-:W-:Y:S01]  /*4250*/  LOP3.LUT R19, R5.reuse, 0x40, RZ, 0x3c, !PT ;  /* 0x0000004005137812 */ /* 0x040fe200078e3cff */
[----:B------:R1:W-:Y:S01]  /*4260*/  STS [R5+UR6+0x80], R26 ;  /* 0x0000801a05007988 */ /* 0x0003e20008000806 */
[----:B------:R-:W-:Y:S01]  /*4270*/  LOP3.LUT R18, R5, 0x4, RZ, 0x3c, !PT ;  /* 0x0000000405127812 */ /* 0x000fe200078e3cff */
[----:B------:R-:W-:Y:S01]  /*4280*/  FFMA.FTZ R4, R7, R4, 0.20512372255325317383 ;  /* 0x3e520bf407047423 */ /* 0x000fe20000010004 */
[----:B------:R-:W-:Y:S01]  /*4290*/  LOP3.LUT R21, R5, 0x44, RZ, 0x3c, !PT ;  /* 0x0000004405157812 */ /* 0x000fe200078e3cff */
[----:B------:R-:W-:Y:S01]  /*42a0*/  FADD R11, R11, -1 ;  /* 0xbf8000000b0b7421 */ /* 0x000fe20000000000 */
[----:B------:R-:W-:Y:S01]  /*42b0*/  F2FP.BF16.F32.PACK_AB R22, R22, R27 ;  /* 0x0000001b1616723e */ /* 0x000fe200000010ff */
[----:B------:R-:W-:Y:S01]  /*42c0*/  FFMA.FTZ R4, R7, R4, -0.24046532809734344482 ;  /* 0xbe763c8b07047423 */ /* 0x000fe20000010004 */
[----:B------:R-:W-:Y:S01]  /*42d0*/  F2FP.BF16.F32.PACK_AB R20, R20, R25 ;  /* 0x000000191414723e */ /* 0x000fe200000010ff */
[----:B------:R-:W-:Y:S01]  /*42e0*/  IMAD.IADD R14, R59, 0x1, -R14 ;  /* 0x000000013b0e7824 */ /* 0x000fe200078e0a0e */
[----:B------:R-:W-:Y:S01]  /*42f0*/  SHF.R.U32.HI R25, RZ, 0x5, R0 ;  /* 0x00000005ff197819 */ /* 0x000fe20000011600 */
[----:B-1----:R-:W-:Y:S01]  /*4300*/  FFMA.FTZ R5, R8, R23, -0.16845393180847167969 ;  /* 0xbe2c7f3008057423 */ /* 0x002fe20000010017 */
[C---:B------:R-:W-:Y:S01]  /*4310*/  FFMA.FTZ R4, R7.reuse, R4, 0.28857114911079406738 ;  /* 0x3e93bf9907047423 */ /* 0x040fe20000010004 */
[----:B------:R-:W-:Y:S01]  /*4320*/  STS [R19+UR6+0x400], R22 ;  /* 0x0004001613007988 */ /* 0x000fe20008000806 */
[----:B------:R-:W-:Y:S01]  /*4330*/  FADD R14, R14, -1 ;  /* 0xbf8000000e0e7421 */ /* 0x000fe20000000000 */
[----:B------:R-:W-:Y:S01]  /*4340*/  FFMA.FTZ R5, R8, R5, 0.1716887056827545166 ;  /* 0x3e2fcf2a08057423 */ /* 0x000fe20000010005 */
[C---:B------:R-:W-:Y:S01]  /*4350*/  FFMA.FTZ R4, R7.reuse, R4, -0.36067417263984680176 ;  /* 0xbeb8aa4907047423 */ /* 0x040fe20000010004 */
[----:B------:R1:W-:Y:S01]  /*4360*/  STS [R19+UR6+0x480], R20 ;  /* 0x0004801413007988 */ /* 0x0003e20008000806 */
[----:B------:R-:W-:Y:S01]  /*4370*/  ISETP.GE.U32.AND P1, PT, R28, 0x7f800000, PT ;  /* 0x7f8000001c00780c */ /* 0x000fe20003f26070 */
[----:B------:R-:W-:Y:S01]  /*4380*/  FFMA.FTZ R5, R8, R5, -0.17900948226451873779 ;  /* 0xbe374e4308057423 */ /* 0x000fe20000010005 */
[C---:B------:R-:W-:Y:S01]  /*4390*/  FFMA.FTZ R4, R7.reuse, R4, 0.48089820146560668945 ;  /* 0x3ef6384a07047423 */ /* 0x040fe20000010004 */
[----:B------:R-:W-:Y:S01]  /*43a0*/  STS [R18+UR6+0x800], R17 ;  /* 0x0008001112007988 */ /* 0x000fe20008000806 */
[----:B------:R-:W-:Y:S01]  /*43b0*/  ISETP.GE.U32.AND P4, PT, R30, 0x7f800000, PT ;  /* 0x7f8000001e00780c */ /* 0x000fe20003f86070 */
[----:B------:R-:W-:Y:S01]  /*43c0*/  FFMA.FTZ R5, R8, R5, 0.20512372255325317383 ;  /* 0x3e520bf408057423 */ /* 0x000fe20000010005 */
[----:B------:R-:W-:Y:S01]  /*43d0*/  FFMA.FTZ R4, R7, R4, -0.72134751081466674805 ;  /* 0xbf38aa3b07047423 */ /* 0x000fe20000010004 */
[----:B------:R0:W-:Y:S01]  /*43e0*/  STS [R18+UR6+0x880], R16 ;  /* 0x0008801012007988 */ /* 0x0001e20008000806 */
[----:B------:R-:W-:Y:S01]  /*43f0*/  FSETP.NEU.AND P3, PT, R28, RZ, PT ;  /* 0x000000ff1c00720b */ /* 0x000fe20003f6d000 */
[C---:B------:R-:W-:Y:S01]  /*4400*/  FFMA.FTZ R5, R8.reuse, R5, -0.24046532809734344482 ;  /* 0xbe763c8b08057423 */ /* 0x040fe20000010005 */
[----:B-1----:R-:W-:Y:S01]  /*4410*/  SGXT.U32 R19, R25, 0x2 ;  /* 0x000000021913781a */ /* 0x002fe20000000000 */
[----:B------:R1:W-:Y:S01]  /*4420*/  STS [R21+UR6+0xc80], R12 ;  /* 0x000c800c15007988 */ /* 0x0003e20008000806 */
[----:B------:R-:W-:Y:S01]  /*4430*/  FMUL R4, R7, R4 ;  /* 0x0000000407047220 */ /* 0x000fe20000400000 */
[C---:B------:R-:W-:Y:S01]  /*4440*/  FFMA.FTZ R5, R8.reuse, R5, 0.28857114911079406738 ;  /* 0x3e93bf9908057423 */ /* 0x040fe20000010005 */
[----:B------:R-:W-:Y:S01]  /*4450*/  ISETP.GE.U32.AND P6, PT, R31, 0x7f800000, PT ;  /* 0x7f8000001f00780c */ /* 0x000fe20003fc6070 */
[----:B------:R2:W-:Y:S01]  /*4460*/  STS [R21+UR6+0xc00], R13 ;  /* 0x000c000d15007988 */ /* 0x0005e20008000806 */
[----:B------:R-:W-:Y:S01]  /*4470*/  FMUL R4, R7, R4 ;  /* 0x0000000407047220 */ /* 0x000fe20000400000 */
[C---:B------:R-:W-:Y:S01]  /*4480*/  FFMA.FTZ R5, R8.reuse, R5, -0.36067417263984680176 ;  /* 0xbeb8aa4908057423 */ /* 0x040fe20000010005 */
[----:B0-----:R-:W-:Y:S01]  /*4490*/  IMAD R16, R19, R40, RZ ;  /* 0x0000002813107224 */ /* 0x001fe200078e02ff */
[----:B------:R-:W-:Y:S01]  /*44a0*/  BAR.SYNC.DEFER_BLOCKING 0x0 ;  /* 0x0000000000007b1d */ /* 0x000fe20000010000 */
[----:B------:R-:W-:Y:S01]  /*44b0*/  FFMA.FTZ R4, R7, 1.4426950216293334961, R4 ;  /* 0x3fb8aa3b07047823 */ /* 0x000fe20000010004 */
[----:B-1----:R-:W-:Y:S01]  /*44c0*/  FFMA.FTZ R12, R11, R23, -0.16845393180847167969 ;  /* 0xbe2c7f300b0c7423 */ /* 0x002fe20000010017 */
[----:B------:R-:W-:Y:S01]  /*44d0*/  FFMA.FTZ R5, R8, R5, 0.48089820146560668945 ;  /* 0x3ef6384a08057423 */ /* 0x000fe20000010005 */
[----:B------:R-:W-:-:S02]  /*44e0*/  IMAD R7, R40, 0x4, R16 ;  /* 0x0000000428077824 */ /* 0x000fc400078e0210 */
[----:B------:R-:W-:Y:S01]  /*44f0*/  FADD R3, R3, R4 ;  /* 0x0000000403037221 */ /* 0x000fe20000000000 */
[C---:B------:R-:W-:Y:S01]  /*4500*/  FFMA.FTZ R12, R11.reuse, R12, 0.1716887056827545166 ;  /* 0x3e2fcf2a0b0c7423 */ /* 0x040fe2000001000c */
[----:B------:R-:W-:Y:S01]  /*4510*/  FFMA.FTZ R5, R8, R5, -0.72134751081466674805 ;  /* 0xbf38aa3b08057423 */ /* 0x000fe20000010005 */
[----:B--2---:R-:W-:Y:S01]  /*4520*/  FFMA.FTZ R13, R14, R23, -0.16845393180847167969 ;  /* 0xbe2c7f300e0d7423 */ /* 0x004fe20000010017 */
[----:B------:R-:W-:Y:S02]  /*4530*/  IMAD R17, R40, 0x4, R7 ;  /* 0x0000000428117824 */ /* 0x000fe400078e0207 */
[C---:B------:R-:W-:Y:S01]  /*4540*/  FFMA.FTZ R12, R11.reuse, R12, -0.17900948226451873779 ;  /* 0xbe374e430b0c7423 */ /* 0x040fe2000001000c */
[----:B------:R-:W-:Y:S01]  /*4550*/  FMUL R5, R8, R5 ;  /* 0x0000000508057220 */ /* 0x000fe20000400000 */
[----:B------:R-:W-:Y:S01]  /*4560*/  FFMA.FTZ R13, R14, R13, 0.1716887056827545166 ;  /* 0x3e2fcf2a0e0d7423 */ /* 0x000fe2000001000d */
[----:B------:R-:W-:Y:S02]  /*4570*/  @P1 IMAD.MOV.U32 R4, RZ, RZ, 0x7f800000 ;  /* 0x7f800000ff041424 */ /* 0x000fe400078e00ff */
[C---:B------:R-:W-:Y:S01]  /*4580*/  FFMA.FTZ R12, R11.reuse, R12, 0.20512372255325317383 ;  /* 0x3e520bf40b0c7423 */ /* 0x040fe2000001000c */
[----:B------:R-:W-:Y:S01]  /*4590*/  FMUL R5, R8, R5 ;  /* 0x0000000508057220 */ /* 0x000fe20000400000 */
[----:B------:R-:W-:Y:S01]  /*45a0*/  FFMA.FTZ R13, R14, R13, -0.17900948226451873779 ;  /* 0xbe374e430e0d7423 */ /* 0x000fe2000001000d */
[----:B------:R-:W-:Y:S01]  /*45b0*/  LEA R18, R40, R17, 0x2 ;  /* 0x0000001128127211 */ /* 0x000fe200078e10ff */
[C---:B------:R-:W-:Y:S01]  /*45c0*/  FFMA.FTZ R12, R11.reuse, R12, -0.24046532809734344482 ;  /* 0xbe763c8b0b0c7423 */ /* 0x040fe2000001000c */
[----:B------:R-:W-:Y:S01]  /*45d0*/  FFMA.FTZ R8, R8, 1.4426950216293334961, R5 ;  /* 0x3fb8aa3b08087823 */ /* 0x000fe20000010005 */
[----:B------:R-:W-:Y:S01]  /*45e0*/  FFMA.FTZ R13, R14, R13, 0.20512372255325317383 ;  /* 0x3e520bf40e0d7423 */ /* 0x000fe2000001000d */
[----:B------:R-:W-:Y:S01]  /*45f0*/  @P1 FFMA.FTZ R3, R28, R4, +INF ;  /* 0x7f8000001c031423 */ /* 0x000fe20000010004 */
[----:B------:R-:W-:Y:S01]  /*4600*/  FFMA.FTZ R12, R11, R12, 0.28857114911079406738 ;  /* 0x3e93bf990b0c7423 */ /* 0x000fe2000001000c */
[----:B------:R-:W-:Y:S01]  /*4610*/  FADD R36, R9, R8 ;  /* 0x0000000809247221 */ /* 0x000fe20000000000 */
[----:B------:R-:W-:Y:S01]  /*4620*/  FFMA.FTZ R13, R14, R13, -0.24046532809734344482 ;  /* 0xbe763c8b0e0d7423 */ /* 0x000fe2000001000d */
[----:B------:R-:W0:Y:S01]  /*4630*/  LDC.64 R8, c[0x0][0x228] ;  /* 0x00008a00ff087b82 */ /* 0x000e220000000a00 */
[----:B------:R-:W-:Y:S01]  /*4640*/  FFMA.FTZ R12, R11, R12, -0.36067417263984680176 ;  /* 0xbeb8aa490b0c7423 */ /* 0x000fe2000001000c */
[----:B------:R-:W-:-:S02]  /*4650*/  IMAD R19, R40, 0x4, R18 ;  /* 0x0000000428137824 */ /* 0x000fc400078e0212 */
[----:B------:R-:W-:Y:S01]  /*4660*/  FFMA.FTZ R13, R14, R13, 0.28857114911079406738 ;  /* 0x3e93bf990e0d7423 */ /* 0x000fe2000001000d */
[----:B------:R-:W-:Y:S01]  /*4670*/  LOP3.LUT R28, R6, 0x4, RZ, 0x3c, !PT ;  /* 0x00000004061c7812 */ /* 0x000fe200078e3cff */
[C---:B------:R-:W-:Y:S01]  /*4680*/  FFMA.FTZ R12, R11.reuse, R12, 0.48089820146560668945 ;  /* 0x3ef6384a0b0c7423 */ /* 0x040fe2000001000c */
[----:B------:R-:W-:Y:S02]  /*4690*/  IMAD R21, R40, 0x4, R19 ;  /* 0x0000000428157824 */ /* 0x000fe400078e0213 */
[----:B------:R-:W-:Y:S01]  /*46a0*/  FFMA.FTZ R13, R14, R13, -0.36067417263984680176 ;  /* 0xbeb8aa490e0d7423 */ /* 0x000fe2000001000d */
[----:B------:R-:W1:Y:S01]  /*46b0*/  LDS R43, [R6+UR6] ;  /* 0x00000006062b7984 */ /* 0x000e620008000800 */
[C---:B------:R-:W-:Y:S01]  /*46c0*/  FFMA.FTZ R12, R11.reuse, R12, -0.72134751081466674805 ;  /* 0xbf38aa3b0b0c7423 */ /* 0x040fe2000001000c */
[----:B------:R-:W-:Y:S02]  /*46d0*/  IMAD R23, R40, 0x4, R21 ;  /* 0x0000000428177824 */ /* 0x000fe400078e0215 */
[----:B------:R-:W-:Y:S01]  /*46e0*/  FFMA.FTZ R13, R14, R13, 0.48089820146560668945 ;  /* 0x3ef6384a0e0d7423 */ /* 0x000fe2000001000d */
[----:B------:R-:W2:Y:S01]  /*46f0*/  LDS R51, [R28+UR6] ;  /* 0x000000061c337984 */ /* 0x000ea20008000800 */
[C---:B------:R-:W-:Y:S01]  /*4700*/  FMUL R12, R11.reuse, R12 ;  /* 0x0000000c0b0c7220 */ /* 0x040fe20000400000 */
[----:B------:R-:W-:Y:S01]  /*4710*/  IMAD R25, R40, 0x4, R23 ;  /* 0x0000000428197824 */ /* 0x000fe200078e0217 */
[----:B------:R-:W-:Y:S01]  /*4720*/  @P4 MOV R5, 0x7f800000 ;  /* 0x7f80000000054802 */ /* 0x000fe20000000f00 */
[----:B------:R-:W3:Y:S01]  /*4730*/  LDS R45, [R6+UR6+0x100] ;  /* 0x00010006062d7984 */ /* 0x000ee20008000800 */
[----:B------:R-:W-:Y:S01]  /*4740*/  FMUL R12, R11, R12 ;  /* 0x0000000c0b0c7220 */ /* 0x000fe20000400000 */
[----:B------:R-:W-:Y:S01]  /*4750*/  FFMA.FTZ R13, R14, R13, -0.72134751081466674805 ;  /* 0xbf38aa3b0e0d7423 */ /* 0x000fe2000001000d */
[----:B------:R-:W-:Y:S01]  /*4760*/  ISETP.GE.U32.AND P5, PT, R59, 0x7f800000, PT ;  /* 0x7f8000003b00780c */ /* 0x000fe20003fa6070 */
[----:B------:R-:W4:Y:S01]  /*4770*/  LDS R53, [R28+UR6+0x100] ;  /* 0x000100061c357984 */ /* 0x000f220008000800 */
[----:B------:R-:W-:Y:S01]  /*4780*/  FFMA.FTZ R11, R11, 1.4426950216293334961, R12 ;  /* 0x3fb8aa3b0b0b7823 */ /* 0x000fe2000001000c */
[----:B------:R-:W-:Y:S01]  /*4790*/  IMAD R4, R2, UR5, RZ ;  /* 0x0000000502047c24 */ /* 0x000fe2000f8e02ff */
[----:B------:R-:W-:Y:S01]  /*47a0*/  LEA R26, R40, R25, 0x2 ;  /* 0x00000019281a7211 */ /* 0x000fe200078e10ff */
[----:B------:R-:W5:Y:S01]  /*47b0*/  LDS R47, [R6+UR6+0x200] ;  /* 0x00020006062f7984 */ /* 0x000f620008000800 */
[----:B------:R-:W-:Y:S01]  /*47c0*/  FADD R37, R10, R11 ;  /* 0x0000000b0a257221 */ /* 0x000fe20000000000 */
[----:B------:R-:W-:Y:S01]  /*47d0*/  @P4 FFMA.FTZ R37, R30, R5, +INF ;  /* 0x7f8000001e254423 */ /* 0x000fe20000010005 */
[----:B------:R-:W-:Y:S01]  /*47e0*/  FMUL R13, R14, R13 ;  /* 0x0000000d0e0d7220 */ /* 0x000fe20000400000 */
[----:B------:R-:W5:Y:S01]  /*47f0*/  LDS R55, [R28+UR6+0x200] ;  /* 0x000200061c377984 */ /* 0x000f620008000800 */
[----:B------:R-:W-:Y:S01]  /*4800*/  @P6 IMAD.MOV.U32 R10, RZ, RZ, 0x7f800000 ;  /* 0x7f800000ff0a6424 */ /* 0x000fe200078e00ff */
[----:B------:R-:W-:Y:S01]  /*4810*/  UIMAD.WIDE UR4, UR4, 0x2, URZ ;  /* 0x00000002040478a5 */ /* 0x000fe2000f8e023f */
[----:B------:R-:W-:Y:S01]  /*4820*/  IMAD.SHL.U32 R5, R4, 0x2, RZ ;  /* 0x0000000204057824 */ /* 0x000fe200078e00ff */
[----:B------:R-:W5:Y:S01]  /*4830*/  LDS R49, [R6+UR6+0x300] ;  /* 0x0003000606317984 */ /* 0x000f620008000800 */
[----:B------:R-:W-:Y:S01]  /*4840*/  FMUL R13, R14, R13 ;  /* 0x0000000d0e0d7220 */ /* 0x000fe20000400000 */
[----:B------:R-:W-:-:S02]  /*4850*/  IMAD R27, R40, 0x4, R26 ;  /* 0x00000004281b7824 */ /* 0x000fc400078e021a */
[----:B------:R-:W-:Y:S01]  /*4860*/  @P6 FFMA.FTZ R36, R31, R10, +INF ;  /* 0x7f8000001f246423 */ /* 0x000fe2000001000a */
[----:B------:R-:W5:Y:S01]  /*4870*/  LDS R57, [R28+UR6+0x300] ;  /* 0x000300061c397984 */ /* 0x000f620008000800 */
[----:B------:R-:W-:Y:S01]  /*4880*/  IMAD.HI R4, R4, 0x2, RZ ;  /* 0x0000000204047827 */ /* 0x000fe200078e02ff */
[----:B0-----:R-:W-:-:S03]  /*4890*/  IADD3 R34, P4, P6, R5, UR8, R8 ;  /* 0x0000000805227c10 */ /* 0x001fc6000fe9e008 */
[----:B------:R-:W-:Y:S01]  /*48a0*/  FFMA.FTZ R14, R14, 1.4426950216293334961, R13 ;  /* 0x3fb8aa3b0e0e7823 */ /* 0x000fe2000001000d */
[----:B------:R-:W-:Y:S01]  /*48b0*/  FSETP.NEU.AND P2, PT, R31, RZ, PT ;  /* 0x000000ff1f00720b */ /* 0x000fe20003f4d000 */
[----:B------:R-:W-:Y:S01]  /*48c0*/  IMAD R29, R40, 0x4, R27 ;  /* 0x00000004281d7824 */ /* 0x000fe200078e021b */
[----:B------:R-:W-:Y:S01]  /*48d0*/  IADD3.X R42, R4, UR5, R9, P4, P6 ;  /* 0x00000005042a7c10 */ /* 0x000fe2000a7ec409 */
[----:B------:R-:W-:Y:S01]  /*48e0*/  @P5 IMAD.MOV.U32 R10, RZ, RZ, 0x7f800000 ;  /* 0x7f800000ff0a5424 */ /* 0x000fe200078e00ff */
[----:B------:R-:W-:Y:S01]  /*48f0*/  LEA R4, P4, R16, R34, 0x1 ;  /* 0x0000002210047211 */ /* 0x000fe200078808ff */
[----:B------:R-:W-:Y:S01]  /*4900*/  FADD R38, R15, R14 ;  /* 0x0000000e0f267221 */ /* 0x000fe20000000000 */
[C---:B------:R-:W-:Y:S02]  /*4910*/  IMAD R31, R40.reuse, 0x4, R29 ;  /* 0x00000004281f7824 */ /* 0x040fe400078e021d */
[----:B------:R-:W-:Y:S01]  /*4920*/  @P5 FFMA.FTZ R38, R59, R10, +INF ;  /* 0x7f8000003b265423 */ /* 0x000fe2000001000a */
[-C--:B------:R-:W-:Y:S01]  /*4930*/  LEA R8, P6, R7, R34.reuse, 0x1 ;  /* 0x0000002207087211 */ /* 0x080fe200078c08ff */
[----:B------:R-:W-:Y:S01]  /*4940*/  ULDC UR4, c[0x0][0x27c] ;  /* 0x00009f0000047ab9 */ /* 0x000fe20000000800 */
[----:B------:R-:W-:Y:S01]  /*4950*/  LEA R10, P5, R17, R34, 0x1 ;  /* 0x00000022110a7211 */ /* 0x000fe200078a08ff */
[----:B------:R-:W-:Y:S01]  /*4960*/  IMAD R33, R40, 0x4, R31 ;  /* 0x0000000428217824 */ /* 0x000fe200078e021f */
[----:B------:R-:W-:Y:S01]  /*4970*/  LEA.HI.X.SX32 R5, R16, R42, 0x1, P4 ;  /* 0x0000002a10057211 */ /* 0x000fe200020f0eff */
[----:B------:R-:W-:Y:S01]  /*4980*/  UIMAD UR4, UR7, UR4, URZ ;  /* 0x00000004070472a4 */ /* 0x000fe2000f8e023f */
[----:B------:R-:W-:-:S02]  /*4990*/  LEA R12, P4, R18, R34, 0x1 ;  /* 0x00000022120c7211 */ /* 0x000fc400078808ff */
[----:B------:R-:W-:Y:S01]  /*49a0*/  LEA.HI.X.SX32 R9, R7, R42, 0x1, P6 ;  /* 0x0000002a07097211 */ /* 0x000fe200030f0eff */
[----:B-1----:R-:W-:Y:S01]  /*49b0*/  STG.E.U16 desc[UR10][R4.64], R43 ;  /* 0x0000002b04007986 */ /* 0x002fe2000c10150a */
[----:B------:R-:W-:Y:S01]  /*49c0*/  LEA R14, P6, R19, R34, 0x1 ;  /* 0x00000022130e7211 */ /* 0x000fe200078c08ff */
[----:B------:R-:W-:Y:S01]  /*49d0*/  USHF.L.U32 UR7, UR4, 0x2, URZ ;  /* 0x0000000204077899 */ /* 0x000fe2000800063f */
[----:B------:R-:W-:Y:S01]  /*49e0*/  LEA.HI.X.SX32 R11, R17, R42, 0x1, P5 ;  /* 0x0000002a110b7211 */ /* 0x000fe200028f0eff */
[----:B--2---:R0:W-:Y:S01]  /*49f0*/  STG.E.U16 desc[UR10][R8.64], R51 ;  /* 0x0000003308007986 */ /* 0x0041e2000c10150a */
[----:B------:R-:W-:Y:S01]  /*4a00*/  LEA R16, P5, R21, R34, 0x1 ;  /* 0x0000002215107211 */ /* 0x000fe200078a08ff */
[----:B------:R-:W-:Y:S01]  /*4a10*/  UIMAD.WIDE UR4, UR4, 0x4, URZ ;  /* 0x00000004040478a5 */ /* 0x000fe2000f8e023f */
[----:B------:R-:W-:Y:S01]  /*4a20*/  LEA.HI.X.SX32 R13, R18, R42, 0x1, P4 ;  /* 0x0000002a120d7211 */ /* 0x000fe200020f0eff */
[----:B---3--:R1:W-:Y:S01]  /*4a30*/  STG.E.U16 desc[UR10][R10.64], R45 ;  /* 0x0000002d0a007986 */ /* 0x0083e2000c10150a */
[----:B------:R-:W-:-:S02]  /*4a40*/  LEA R18, P4, R23, R34, 0x1 ;  /* 0x0000002217127211 */ /* 0x000fc400078808ff */
[C---:B------:R-:W-:Y:S01]  /*4a50*/  LEA R35, R40.reuse, R33, 0x2 ;  /* 0x0000002128237211 */ /* 0x040fe200078e10ff */
[----:B----4-:R2:W-:Y:S01]  /*4a60*/  STG.E.U16 desc[UR10][R12.64], R53 ;  /* 0x000000350c007986 */ /* 0x0105e2000c10150a */
[----:B------:R-:W-:Y:S02]  /*4a70*/  LEA.HI.X.SX32 R15, R19, R42, 0x1, P6 ;  /* 0x0000002a130f7211 */ /* 0x000fe400030f0eff */
[----:B------:R-:W-:Y:S01]  /*4a80*/  LEA R20, P6, R25, R34, 0x1 ;  /* 0x0000002219147211 */ /* 0x000fe200078c08ff */
[----:B------:R-:W-:Y:S01]  /*4a90*/  IMAD R39, R40, 0x4, R35 ;  /* 0x0000000428277824 */ /* 0x000fe200078e0223 */
[----:B------:R-:W-:Y:S01]  /*4aa0*/  LEA.HI.X.SX32 R17, R21, R42, 0x1, P5 ;  /* 0x0000002a15117211 */ /* 0x000fe200028f0eff */
[----:B-----5:R3:W-:Y:S01]  /*4ab0*/  STG.E.U16 desc[UR10][R14.64], R47 ;  /* 0x0000002f0e007986 */ /* 0x0207e2000c10150a */
[----:B------:R-:W-:Y:S01]  /*4ac0*/  LEA R22, P5, R26, R34, 0x1 ;  /* 0x000000221a167211 */ /* 0x000fe200078a08ff */
[----:B------:R-:W-:Y:S01]  /*4ad0*/  IMAD R40, R40, 0x4, R39 ;  /* 0x0000000428287824 */ /* 0x000fe200078e0227 */
[----:B------:R-:W-:Y:S01]  /*4ae0*/  LEA.HI.X.SX32 R19, R23, R42, 0x1, P4 ;  /* 0x0000002a17137211 */ /* 0x000fe200020f0eff */
[----:B------:R4:W-:Y:S01]  /*4af0*/  STG.E.U16 desc[UR10][R16.64], R55 ;  /* 0x0000003710007986 */ /* 0x0009e2000c10150a */
[----:B------:R-:W-:Y:S01]  /*4b00*/  LEA R24, P4, R27, R34, 0x1 ;  /* 0x000000221b187211 */ /* 0x000fe200078808ff */
[----:B0-----:R-:W0:Y:S01]  /*4b10*/  LDC.64 R8, c[0x0][0x230] ;  /* 0x00008c00ff087b82 */ /* 0x001e220000000a00 */
[----:B------:R-:W-:Y:S01]  /*4b20*/  LEA.HI.X.SX32 R21, R25, R42, 0x1, P6 ;  /* 0x0000002a19157211 */ /* 0x000fe200030f0eff */
[----:B------:R-:W-:Y:S01]  /*4b30*/  STG.E.U16 desc[UR10][R18.64], R49 ;  /* 0x0000003112007986 */ /* 0x000fe2000c10150a */
[----:B------:R-:W-:-:S02]  /*4b40*/  LEA R6, P6, R29, R34, 0x1 ;  /* 0x000000221d067211 */ /* 0x000fc400078c08ff */
[----:B------:R-:W-:Y:S01]  /*4b50*/  LEA.HI.X.SX32 R23, R26, R42, 0x1, P5 ;  /* 0x0000002a1a177211 */ /* 0x000fe200028f0eff */
[----:B------:R-:W-:Y:S01]  /*4b60*/  STG.E.U16 desc[UR10][R20.64], R57 ;  /* 0x0000003914007986 */ /* 0x000fe2000c10150a */
[----:B------:R-:W-:Y:S02]  /*4b70*/  LEA R26, P5, R31, R34, 0x1 ;  /* 0x000000221f1a7211 */ /* 0x000fe400078a08ff */
[----:B------:R-:W-:Y:S02]  /*4b80*/  LEA.HI.X.SX32 R25, R27, R42, 0x1, P4 ;  /* 0x0000002a1b197211 */ /* 0x000fe400020f0eff */
[----:B------:R-:W-:Y:S02]  /*4b90*/  LEA R28, P4, R33, R34, 0x1 ;  /* 0x00000022211c7211 */ /* 0x000fe400078808ff */
[----:B------:R-:W-:Y:S02]  /*4ba0*/  FSETP.NEU.AND P1, PT, R30, RZ, PT ;  /* 0x000000ff1e00720b */ /* 0x000fe40003f2d000 */
[----:B------:R-:W-:-:S02]  /*4bb0*/  LEA.HI.X.SX32 R7, R29, R42, 0x1, P6 ;  /* 0x0000002a1d077211 */ /* 0x000fc400030f0eff */
[----:B-1----:R-:W-:Y:S02]  /*4bc0*/  PRMT R11, R43, 0x7632, R11 ;  /* 0x000076322b0b7816 */ /* 0x002fe4000000000b */
[----:B------:R-:W-:Y:S02]  /*4bd0*/  LEA R30, P6, R35, R34, 0x1 ;  /* 0x00000022231e7211 */ /* 0x000fe400078c08ff */
[----:B------:R-:W-:Y:S01]  /*4be0*/  LEA.HI.X.SX32 R27, R31, R42, 0x1, P5 ;  /* 0x0000002a1f1b7211 */ /* 0x000fe200028f0eff */
[----:B------:R-:W-:Y:S01]  /*4bf0*/  STG.E.U16 desc[UR10][R22.64], R11 ;  /* 0x0000000b16007986 */ /* 0x000fe2000c10150a */
[----:B------:R-:W-:Y:S02]  /*4c00*/  PRMT R5, R51, 0x7632, R5 ;  /* 0x0000763233057816 */ /* 0x000fe40000000005 */
[----:B------:R-:W-:Y:S02]  /*4c10*/  LEA R32, P5, R39, R34, 0x1 ;  /* 0x0000002227207211 */ /* 0x000fe400078a08ff */
[----:B------:R-:W-:Y:S01]  /*4c20*/  LEA.HI.X.SX32 R29, R33, R42, 0x1, P4 ;  /* 0x0000002a211d7211 */ /* 0x000fe200020f0eff */
[----:B------:R1:W-:Y:S01]  /*4c30*/  STG.E.U16 desc[UR10][R24.64], R5 ;  /* 0x0000000518007986 */ /* 0x0003e2000c10150a */
[----:B--2---:R-:W-:-:S02]  /*4c40*/  PRMT R13, R45, 0x7632, R13 ;  /* 0x000076322d0d7816 */ /* 0x004fc4000000000d */
[----:B------:R-:W-:Y:S02]  /*4c50*/  LEA R34, P4, R40, R34, 0x1 ;  /* 0x0000002228227211 */ /* 0x000fe400078808ff */
[----:B------:R-:W-:Y:S01]  /*4c60*/  PRMT R10, R53, 0x7632, R10 ;  /* 0x00007632350a7816 */ /* 0x000fe2000000000a */
[----:B------:R-:W-:Y:S01]  /*4c70*/  STG.E.U16 desc[UR10][R6.64], R13 ;  /* 0x0000000d06007986 */ /* 0x000fe2000c10150a */
[----:B---3--:R-:W-:Y:S02]  /*4c80*/  PRMT R14, R47, 0x7632, R14 ;  /* 0x000076322f0e7816 */ /* 0x008fe4000000000e */
[-C--:B------:R-:W-:Y:S01]  /*4c90*/  LEA.HI.X.SX32 R31, R35, R42.reuse, 0x1, P6 ;  /* 0x0000002a231f7211 */ /* 0x080fe200030f0eff */
[----:B------:R2:W-:Y:S01]  /*4ca0*/  STG.E.U16 desc[UR10][R26.64], R10 ;  /* 0x0000000a1a007986 */ /* 0x0005e2000c10150a */
[----:B------:R-:W-:Y:S02]  /*4cb0*/  PRMT R15, R55, 0x7632, R15 ;  /* 0x00007632370f7816 */ /* 0x000fe4000000000f */
[----:B------:R-:W-:Y:S01]  /*4cc0*/  LEA.HI.X.SX32 R33, R39, R42, 0x1, P5 ;  /* 0x0000002a27217211 */ /* 0x000fe200028f0eff */
[----:B------:R3:W-:Y:S01]  /*4cd0*/  STG.E.U16 desc[UR10][R28.64], R14 ;  /* 0x0000000e1c007986 */ /* 0x0007e2000c10150a */
[----:B----4-:R-:W-:-:S02]  /*4ce0*/  PRMT R16, R49, 0x7632, R16 ;  /* 0x0000763231107816 */ /* 0x010fc40000000010 */
[----:B------:R-:W-:Y:S01]  /*4cf0*/  LEA.HI.X.SX32 R35, R40, R42, 0x1, P4 ;  /* 0x0000002a28237211 */ /* 0x000fe200020f0eff */
[----:B------:R3:W-:Y:S01]  /*4d00*/  STG.E.U16 desc[UR10][R30.64], R15 ;  /* 0x0000000f1e007986 */ /* 0x0007e2000c10150a */
[----:B------:R-:W-:Y:S02]  /*4d10*/  PRMT R17, R57, 0x7632, R17 ;  /* 0x0000763239117816 */ /* 0x000fe40000000011 */
[----:B------:R-:W-:Y:S01]  /*4d20*/  FSETP.NEU.AND P6, PT, R59, RZ, PT ;  /* 0x000000ff3b00720b */ /* 0x000fe20003fcd000 */
[----:B------:R3:W-:Y:S01]  /*4d30*/  STG.E.U16 desc[UR10][R32.64], R16 ;  /* 0x0000001020007986 */ /* 0x0007e2000c10150a */
[----:B------:R-:W-:Y:S02]  /*4d40*/  FSEL R4, R3, -INF , P3 ;  /* 0xff80000003047808 */ /* 0x000fe40001800000 */
[----:B------:R-:W-:Y:S01]  /*4d50*/  FSEL R36, R36, -INF , P2 ;  /* 0xff80000024247808 */ /* 0x000fe20001000000 */
[----:B------:R3:W-:Y:S01]  /*4d60*/  STG.E.U16 desc[UR10][R34.64], R17 ;  /* 0x0000001122007986 */ /* 0x0007e2000c10150a */
[----:B------:R-:W-:Y:S01]  /*4d70*/  FSEL R37, R37, -INF , P1 ;  /* 0xff80000025257808 */ /* 0x000fe20000800000 */
[----:B------:R-:W-:Y:S01]  /*4d80*/  FFMA R4, R4, 0.69314718246459960938, R111 ;  /* 0x3f31721804047823 */ /* 0x000fe2000000006f */
[----:B------:R-:W-:Y:S01]  /*4d90*/  FSEL R3, R38, -INF , P6 ;  /* 0xff80000026037808 */ /* 0x000fe20003000000 */
[----:B-1----:R-:W-:Y:S01]  /*4da0*/  FFMA R5, R36, 0.69314718246459960938, R109 ;  /* 0x3f31721824057823 */ /* 0x002fe2000000006d */
[----:B--2---:R-:W-:Y:S01]  /*4db0*/  LOP3.LUT R10, R0, 0x1c, RZ, 0xc0, !PT ;  /* 0x0000001c000a7812 */ /* 0x004fe200078ec0ff */
[----:B------:R-:W-:Y:S01]  /*4dc0*/  FFMA R6, R37, 0.69314718246459960938, R110 ;  /* 0x3f31721825067823 */ /* 0x000fe2000000006e */
[----:B------:R-:W-:-:S04]  /*4dd0*/  IMAD.HI R0, R2, 0x4, RZ ;  /* 0x0000000402007827 */ /* 0x000fc800078e02ff */
[----:B------:R-:W-:Y:S01]  /*4de0*/  FFMA R7, R3, 0.69314718246459960938, R108 ;  /* 0x3f31721803077823 */ /* 0x000fe2000000006c */
[----:B------:R-:W-:Y:S01]  /*4df0*/  LEA R10, R10, UR6, 0x2 ;  /* 0x000000060a0a7c11 */ /* 0x000fe2000f8e10ff */
[----:B------:R-:W-:Y:S01]  /*4e00*/  BAR.SYNC.DEFER_BLOCKING 0x0 ;  /* 0x0000000000007b1d */ /* 0x000fe20000010000 */
[----:B------:R-:W-:-:S05]  /*4e10*/  IMAD.SHL.U32 R3, R2, 0x4, RZ ;  /* 0x0000000402037824 */ /* 0x000fca00078e00ff */
[----:B0-----:R-:W-:-:S04]  /*4e20*/  IADD3 R2, P1, P2, R3, UR7, R8 ;  /* 0x0000000703027c10 */ /* 0x001fc8000fa3e008 */
[----:B------:R-:W-:Y:S01]  /*4e30*/  IADD3.X R3, R0, UR5, R9, P1, P2 ;  /* 0x0000000500037c10 */ /* 0x000fe20008fe4409 */
[----:B------:R3:W-:Y:S01]  /*4e40*/  STS.128 [R10], R4 ;  /* 0x000000040a007388 */ /* 0x0007e20000000c00 */
[----:B------:R-:W-:Y:S06]  /*4e50*/  BAR.SYNC.DEFER_BLOCKING 0x0 ;  /* 0x0000000000007b1d */ /* 0x000fec0000010000 */
[----:B------:R-:W-:Y:S05]  /*4e60*/  @P0 EXIT ;  /* 0x000000000000094d */ /* 0x000fea0003800000 */
[----:B------:R-:W0:Y:S04]  /*4e70*/  LDS R41, [R41] ;  /* 0x0000000029297984 */ /* 0x000e280000000800 */
[----:B0-----:R-:W-:Y:S01]  /*4e80*/  STG.E desc[UR10][R2.64], R41 ;  /* 0x0000002902007986 */ /* 0x001fe2000c10190a */
[----:B------:R-:W-:Y:S05]  /*4e90*/  EXIT ;  /* 0x000000000000794d */ /* 0x000fea0003800000 */
.L_x_2:
[----:B------:R-:W-:-:S00]  /*4ea0*/  BRA `(.L_x_2) ;  /* 0xfffffffc00fc7947 */ /* 0x000fc0000383ffff */
[----:B------:R-:W-:-:S00]  /*4eb0*/  NOP ;  /* 0x0000000000007918 */ /* 0x000fc00000000000 */
        /* <DEDUP_REMOVED lines=12> */
.L_x_3:


//--------------------- .nv.global.init           --------------------------
	.section	.nv.global.init,"aw",@progbits
.nv.global.init:
	.type		_$_str,@object
	.size		_$_str,(.L_0 - _$_str)
_$_str:
        /*0000*/ 	.byte	0x5f, 0x5f, 0x43, 0x55, 0x44, 0x41, 0x5f, 0x46, 0x54, 0x5a, 0x00
.L_0:


//--------------------- .nv.shared.attn_fwd       --------------------------
	.section	.nv.shared.attn_fwd,"aw",@nobits
	.sectionflags	@""
	.align	16
	.zero		1024


//--------------------- .nv.shared.reserved.0     --------------------------
	.section	.nv.shared.reserved.0,"aw",@nobits
	.weak		__nv_reservedSMEM_offset_0_alias
	.size		__nv_reservedSMEM_offset_0_alias, 0, 0
	.other		__nv_reservedSMEM_offset_0_alias,@"STO_CUDA_RESERVED_SHARED STV_DEFAULT"
__nv_reservedSMEM_offset_0_alias:
	.zero		0


//--------------------- .nv.constant0.attn_fwd    --------------------------
	.section	.nv.constant0.attn_fwd,"a",@progbits
	.sectionflags	@""
	.align	4
.nv.constant0.attn_fwd:
	.zero		664


//--------------------- SYMBOLS --------------------------

	.type		.nv.reservedSmem.offset0,@object
	.size		.nv.reservedSmem.offset0,0x4
